	.headerflags	@"EF_CUDA_TEXMODE_UNIFIED EF_CUDA_64BIT_ADDRESS EF_CUDA_ACCELERATORS EF_CUDA_SM90 EF_CUDA_VIRTUAL_SM(EF_CUDA_SM90)"
	.elftype	@"ET_EXEC"


//--------------------- .nv.info                  --------------------------
	.section	.nv.info,"",@"SHT_CUDA_INFO"
	.align	4


	//----- nvinfo : EIATTR_REGCOUNT
	.align		4
        /*0000*/ 	.byte	0x04, 0x2f
        /*0002*/ 	.short	(.L_1 - .L_0)
	.align		4
.L_0:
        /*0004*/ 	.word	index@(triton_per_fused_native_group_norm_7)
        /*0008*/ 	.word	0x00000028


	//----- nvinfo : EIATTR_MIN_STACK_SIZE
	.align		4
.L_1:
        /*000c*/ 	.byte	0x04, 0x12
        /*000e*/ 	.short	(.L_3 - .L_2)
	.align		4
.L_2:
        /*0010*/ 	.word	index@(triton_per_fused_native_group_norm_7)
        /*0014*/ 	.word	0x00000000


	//----- nvinfo : EIATTR_FRAME_SIZE
	.align		4
.L_3:
        /*0018*/ 	.byte	0x04, 0x11
        /*001a*/ 	.short	(.L_5 - .L_4)
	.align		4
.L_4:
        /*001c*/ 	.word	index@(triton_per_fused_native_group_norm_7)
        /*0020*/ 	.word	0x00000000


	//----- nvinfo : EIATTR_MIN_STACK_SIZE
	.align		4
.L_5:
        /*0024*/ 	.byte	0x04, 0x12
        /*0026*/ 	.short	(.L_7 - .L_6)
	.align		4
.L_6:
        /*0028*/ 	.word	index@(triton_per_fused_native_group_norm_7)
        /*002c*/ 	.word	0x00000000
.L_7:


//--------------------- .nv.info.triton_per_fused_native_group_norm_7 --------------------------
	.section	.nv.info.triton_per_fused_native_group_norm_7,"",@"SHT_CUDA_INFO"
	.sectionflags	@""
	.align	4


	//----- nvinfo : EIATTR_CUDA_API_VERSION
	.align		4
        /*0000*/ 	.byte	0x04, 0x37
        /*0002*/ 	.short	(.L_9 - .L_8)
.L_8:
        /*0004*/ 	.word	0x0000007c


	//----- nvinfo : EIATTR_KPARAM_INFO
	.align		4
.L_9:
        /*0008*/ 	.byte	0x04, 0x17
        /*000a*/ 	.short	(.L_11 - .L_10)
.L_10:
        /*000c*/ 	.word	0x00000000
        /*0010*/ 	.short	0x0007
        /*0012*/ 	.short	0x0034
        /*0014*/ 	.byte	0x00, 0xf0, 0x11, 0x00


	//----- nvinfo : EIATTR_KPARAM_INFO
	.align		4
.L_11:
        /*0018*/ 	.byte	0x04, 0x17
        /*001a*/ 	.short	(.L_13 - .L_12)
.L_12:
        /*001c*/ 	.word	0x00000000
        /*0020*/ 	.short	0x0006
        /*0022*/ 	.short	0x0030
        /*0024*/ 	.byte	0x00, 0xf0, 0x11, 0x00


	//----- nvinfo : EIATTR_KPARAM_INFO
	.align		4
.L_13:
        /*0028*/ 	.byte	0x04, 0x17
        /*002a*/ 	.short	(.L_15 - .L_14)
.L_14:
        /*002c*/ 	.word	0x00000000
        /*0030*/ 	.short	0x0005
        /*0032*/ 	.short	0x0028
        /*0034*/ 	.byte	0x00, 0xf4, 0x21, 0x00


	//----- nvinfo : EIATTR_KPARAM_INFO
	.align		4
.L_15:
        /*0038*/ 	.byte	0x04, 0x17
        /*003a*/ 	.short	(.L_17 - .L_16)
.L_16:
        /*003c*/ 	.word	0x00000000
        /*0040*/ 	.short	0x0004
        /*0042*/ 	.short	0x0020
        /*0044*/ 	.byte	0x00, 0xf4, 0x21, 0x00


	//----- nvinfo : EIATTR_KPARAM_INFO
	.align		4
.L_17:
        /*0048*/ 	.byte	0x04, 0x17
        /*004a*/ 	.short	(.L_19 - .L_18)
.L_18:
        /*004c*/ 	.word	0x00000000
        /*0050*/ 	.short	0x0003
        /*0052*/ 	.short	0x0018
        /*0054*/ 	.byte	0x00, 0xf4, 0x21, 0x00


	//----- nvinfo : EIATTR_KPARAM_INFO
	.align		4
.L_19:
        /*0058*/ 	.byte	0x04, 0x17
        /*005a*/ 	.short	(.L_21 - .L_20)
.L_20:
        /*005c*/ 	.word	0x00000000
        /*0060*/ 	.short	0x0002
        /*0062*/ 	.short	0x0010
        /*0064*/ 	.byte	0x00, 0xf4, 0x21, 0x00


	//----- nvinfo : EIATTR_KPARAM_INFO
	.align		4
.L_21:
        /*0068*/ 	.byte	0x04, 0x17
        /*006a*/ 	.short	(.L_23 - .L_22)
.L_22:
        /*006c*/ 	.word	0x00000000
        /*0070*/ 	.short	0x0001
        /*0072*/ 	.short	0x0008
        /*0074*/ 	.byte	0x00, 0xf4, 0x21, 0x00


	//----- nvinfo : EIATTR_KPARAM_INFO
	.align		4
.L_23:
        /*0078*/ 	.byte	0x04, 0x17
        /*007a*/ 	.short	(.L_25 - .L_24)
.L_24:
        /*007c*/ 	.word	0x00000000
        /*0080*/ 	.short	0x0000
        /*0082*/ 	.short	0x0000
        /*0084*/ 	.byte	0x00, 0xf4, 0x21, 0x00


	//----- nvinfo : EIATTR_SPARSE_MMA_MASK
	.align		4
.L_25:
        /*0088*/ 	.byte	0x03, 0x50
        /*008a*/ 	.short	0x0000


	//----- nvinfo : EIATTR_MAXREG_COUNT
	.align		4
        /*008c*/ 	.byte	0x03, 0x1b
        /*008e*/ 	.short	0x00ff


	//----- nvinfo : EIATTR_COOP_GROUP_MASK_REGIDS
	.align		4
        /*0090*/ 	.byte	0x04, 0x29
        /*0092*/ 	.short	(.L_27 - .L_26)


	//   ....[0]....
.L_26:
        /*0094*/ 	.word	0xffffffff


	//   ....[1]....
        /*0098*/ 	.word	0xffffffff


	//   ....[2]....
        /*009c*/ 	.word	0xffffffff


	//   ....[3]....
        /*00a0*/ 	.word	0xffffffff


	//   ....[4]....
        /*00a4*/ 	.word	0xffffffff


	//   ....[5]....
        /*00a8*/ 	.word	0xffffffff


	//   ....[6]....
        /*00ac*/ 	.word	0xffffffff


	//   ....[7]....
        /*00b0*/ 	.word	0xffffffff


	//   ....[8]....
        /*00b4*/ 	.word	0xffffffff


	//   ....[9]....
        /*00b8*/ 	.word	0xffffffff


	//   ....[10]....
        /*00bc*/ 	.word	0xffffffff


	//   ....[11]....
        /*00c0*/ 	.word	0xffffffff


	//   ....[12]....
        /*00c4*/ 	.word	0xffffffff


	//   ....[13]....
        /*00c8*/ 	.word	0xffffffff


	//   ....[14]....
        /*00cc*/ 	.word	0xffffffff


	//   ....[15]....
        /*00d0*/ 	.word	0xffffffff


	//   ....[16]....
        /*00d4*/ 	.word	0xffffffff


	//   ....[17]....
        /*00d8*/ 	.word	0xffffffff


	//   ....[18]....
        /*00dc*/ 	.word	0xffffffff


	//   ....[19]....
        /*00e0*/ 	.word	0xffffffff


	//   ....[20]....
        /*00e4*/ 	.word	0xffffffff


	//   ....[21]....
        /*00e8*/ 	.word	0xffffffff


	//   ....[22]....
        /*00ec*/ 	.word	0xffffffff


	//   ....[23]....
        /*00f0*/ 	.word	0xffffffff


	//   ....[24]....
        /*00f4*/ 	.word	0xffffffff


	//   ....[25]....
        /*00f8*/ 	.word	0xffffffff


	//   ....[26]....
        /*00fc*/ 	.word	0xffffffff


	//   ....[27]....
        /*0100*/ 	.word	0xffffffff


	//   ....[28]....
        /*0104*/ 	.word	0xffffffff


	//   ....[29]....
        /*0108*/ 	.word	0xffffffff


	//   ....[30]....
        /*010c*/ 	.word	0xffffffff


	//   ....[31]....
        /*0110*/ 	.word	0xffffffff


	//   ....[32]....
        /*0114*/ 	.word	0xffffffff


	//----- nvinfo : EIATTR_COOP_GROUP_INSTR_OFFSETS
	.align		4
.L_27:
        /*0118*/ 	.byte	0x04, 0x28
        /*011a*/ 	.short	(.L_29 - .L_28)


	//   ....[0]....
.L_28:
        /*011c*/ 	.word	0x00000840


	//   ....[1]....
        /*0120*/ 	.word	0x00000870


	//   ....[2]....
        /*0124*/ 	.word	0x000008b0


	//   ....[3]....
        /*0128*/ 	.word	0x00000b60


	//   ....[4]....
        /*012c*/ 	.word	0x00000b90


	//   ....[5]....
        /*0130*/ 	.word	0x00000bb0


	//   ....[6]....
        /*0134*/ 	.word	0x00000bc0


	//   ....[7]....
        /*0138*/ 	.word	0x00000bf0


	//   ....[8]....
        /*013c*/ 	.word	0x00000c00


	//   ....[9]....
        /*0140*/ 	.word	0x00000c10


	//   ....[10]....
        /*0144*/ 	.word	0x00000dc0


	//   ....[11]....
        /*0148*/ 	.word	0x00000e30


	//   ....[12]....
        /*014c*/ 	.word	0x00000e90


	//   ....[13]....
        /*0150*/ 	.word	0x00000f10


	//   ....[14]....
        /*0154*/ 	.word	0x00001120


	//   ....[15]....
        /*0158*/ 	.word	0x000011f0


	//   ....[16]....
        /*015c*/ 	.word	0x00001250


	//   ....[17]....
        /*0160*/ 	.word	0x000012e0


	//   ....[18]....
        /*0164*/ 	.word	0x00001350


	//   ....[19]....
        /*0168*/ 	.word	0x000013a0


	//   ....[20]....
        /*016c*/ 	.word	0x000013c0


	//   ....[21]....
        /*0170*/ 	.word	0x000013e0


	//   ....[22]....
        /*0174*/ 	.word	0x000013f0


	//   ....[23]....
        /*0178*/ 	.word	0x00001400


	//   ....[24]....
        /*017c*/ 	.word	0x00001650


	//   ....[25]....
        /*0180*/ 	.word	0x00001660


	//   ....[26]....
        /*0184*/ 	.word	0x00001690


	//   ....[27]....
        /*0188*/ 	.word	0x000016d0


	//   ....[28]....
        /*018c*/ 	.word	0x00001810


	//   ....[29]....
        /*0190*/ 	.word	0x00001820


	//   ....[30]....
        /*0194*/ 	.word	0x00001840


	//   ....[31]....
        /*0198*/ 	.word	0x00001930


	//   ....[32]....
        /*019c*/ 	.word	0x00001970


	//----- nvinfo : EIATTR_EXIT_INSTR_OFFSETS
	.align		4
.L_29:
        /*01a0*/ 	.byte	0x04, 0x1c
        /*01a2*/ 	.short	(.L_31 - .L_30)


	//   ....[0]....
.L_30:
        /*01a4*/ 	.word	0x00001ce0


	//   ....[1]....
        /*01a8*/ 	.word	0x00001d30


	//----- nvinfo : EIATTR_REQNTID
	.align		4
.L_31:
        /*01ac*/ 	.byte	0x04, 0x10
        /*01ae*/ 	.short	(.L_33 - .L_32)
.L_32:
        /*01b0*/ 	.word	0x00000100
        /*01b4*/ 	.word	0x00000001
        /*01b8*/ 	.word	0x00000001


	//----- nvinfo : EIATTR_CBANK_PARAM_SIZE
	.align		4
.L_33:
        /*01bc*/ 	.byte	0x03, 0x19
        /*01be*/ 	.short	0x0038


	//----- nvinfo : EIATTR_PARAM_CBANK
	.align		4
        /*01c0*/ 	.byte	0x04, 0x0a
        /*01c2*/ 	.short	(.L_35 - .L_34)
	.align		4
.L_34:
        /*01c4*/ 	.word	index@(.nv.constant0.triton_per_fused_native_group_norm_7)
        /*01c8*/ 	.short	0x0210
        /*01ca*/ 	.short	0x0038


	//----- nvinfo : EIATTR_SW_WAR
	.align		4
.L_35:
        /*01cc*/ 	.byte	0x04, 0x36
        /*01ce*/ 	.short	(.L_37 - .L_36)
.L_36:
        /*01d0*/ 	.word	0x00000008
.L_37:


//--------------------- .nv.callgraph             --------------------------
	.section	.nv.callgraph,"",@"SHT_CUDA_CALLGRAPH"
	.align	4
	.sectionentsize	8
	.align		4
        /*0000*/ 	.word	0x00000000
	.align		4
        /*0004*/ 	.word	0xffffffff
	.align		4
        /*0008*/ 	.word	0x00000000
	.align		4
        /*000c*/ 	.word	0xfffffffe
	.align		4
        /*0010*/ 	.word	0x00000000
	.align		4
        /*0014*/ 	.word	0xfffffffd
	.align		4
        /*0018*/ 	.word	0x00000000
	.align		4
        /*001c*/ 	.word	0xfffffffc


//--------------------- .text.triton_per_fused_native_group_norm_7 --------------------------
	.section	.text.triton_per_fused_native_group_norm_7,"ax",@progbits
	.sectionflags	@"SHF_BARRIERS=1"
	.align	128
        .global         triton_per_fused_native_group_norm_7
        .type           triton_per_fused_native_group_norm_7,@function
        .size           triton_per_fused_native_group_norm_7,(.L_x_1 - triton_per_fused_native_group_norm_7)
        .other          triton_per_fused_native_group_norm_7,@"STO_CUDA_ENTRY STV_DEFAULT"
triton_per_fused_native_group_norm_7:
.text.triton_per_fused_native_group_norm_7:
[----:B------:R-:W0:Y:S01]  /*0000*/  LDC R1, c[0x0][0x28] ;  /* 0x00000a00ff017b82 */ /* 0x000e220000000800 */
[----:B------:R-:W1:Y:S07]  /*0010*/  S2R R29, SR_CTAID.X ;  /* 0x00000000001d7919 */ /* 0x000e6e0000002500 */
[----:B------:R-:W2:Y:S01]  /*0020*/  LDC.64 R16, c[0x0][0x220] ;  /* 0x00008800ff107b82 */ /* 0x000ea20000000a00 */
[----:B------:R-:W-:Y:S02]  /*0030*/  CS2R R8, SRZ ;  /* 0x0000000000087805 */ /* 0x000fe4000001ff00 */
[----:B------:R-:W-:Y:S01]  /*0040*/  CS2R R10, SRZ ;  /* 0x00000000000a7805 */ /* 0x000fe2000001ff00 */
[----:B------:R-:W3:Y:S01]  /*0050*/  S2R R0, SR_TID.X ;  /* 0x0000000000007919 */ /* 0x000ee20000002100 */
[----:B------:R-:W-:-:S02]  /*0060*/  CS2R R12, SRZ ;  /* 0x00000000000c7805 */ /* 0x000fc4000001ff00 */
[----:B------:R-:W-:Y:S01]  /*0070*/  CS2R R14, SRZ ;  /* 0x00000000000e7805 */ /* 0x000fe2000001ff00 */
[----:B------:R-:W-:Y:S01]  /*0080*/  ULDC.64 UR6, c[0x0][0x208] ;  /* 0x0000820000067ab9 */ /* 0x000fe20000000a00 */
[----:B-1----:R-:W-:Y:S02]  /*0090*/  SHF.L.U32 R29, R29, 0x5, RZ ;  /* 0x000000051d1d7819 */ /* 0x002fe400000006ff */
[----:B---3--:R-:W-:Y:S02]  /*00a0*/  SHF.L.U32 R32, R0, 0x2, RZ ;  /* 0x0000000200207819 */ /* 0x008fe400000006ff */
[----:B------:R-:W-:Y:S02]  /*00b0*/  SHF.R.U32.HI R5, RZ, 0x3, R0 ;  /* 0x00000003ff057819 */ /* 0x000fe40000011600 */
[----:B------:R-:W-:Y:S02]  /*00c0*/  LOP3.LUT R4, R29, 0x1c, R32, 0xf8, !PT ;  /* 0x0000001c1d047812 */ /* 0x000fe400078ef820 */
[----:B------:R-:W-:-:S02]  /*00d0*/  SGXT.U32 R5, R5, 0x5 ;  /* 0x000000050505781a */ /* 0x000fc40000000000 */
[C---:B------:R-:W-:Y:S01]  /*00e0*/  ISETP.GE.AND P0, PT, R4.reuse, 0x180, PT ;  /* 0x000001800400780c */ /* 0x040fe20003f06270 */
[----:B------:R-:W-:-:S05]  /*00f0*/  IMAD.HI R2, R4, 0x2aaaaaab, RZ ;  /* 0x2aaaaaab04027827 */ /* 0x000fca00078e02ff */
[----:B------:R-:W-:-:S04]  /*0100*/  SHF.R.U32.HI R3, RZ, 0x1f, R2 ;  /* 0x0000001fff037819 */ /* 0x000fc80000011602 */
[----:B------:R-:W-:Y:S02]  /*0110*/  LEA.HI.SX32 R35, R2, R3, 0x1c ;  /* 0x0000000302237211 */ /* 0x000fe400078fe2ff */
[----:B------:R-:W1:Y:S03]  /*0120*/  LDC.64 R2, c[0x0][0x218] ;  /* 0x00008600ff027b82 */ /* 0x000e660000000a00 */
[----:B------:R-:W-:-:S04]  /*0130*/  IMAD R6, R35, -0x60, R4 ;  /* 0xffffffa023067824 */ /* 0x000fc800078e0204 */
[----:B------:R-:W-:Y:S01]  /*0140*/  IMAD R6, R5, 0x60, R6 ;  /* 0x0000006005067824 */ /* 0x000fe200078e0206 */
[----:B------:R-:W-:-:S03]  /*0150*/  CS2R R4, SRZ ;  /* 0x0000000000047805 */ /* 0x000fc6000001ff00 */
[----:B------:R-:W-:Y:S01]  /*0160*/  IMAD R35, R35, 0x1800, R6 ;  /* 0x0000180023237824 */ /* 0x000fe200078e0206 */
[----:B------:R-:W-:-:S03]  /*0170*/  CS2R R6, SRZ ;  /* 0x0000000000067805 */ /* 0x000fc6000001ff00 */
[----:B--2---:R-:W-:Y:S01]  /*0180*/  IMAD.WIDE R22, R35, 0x4, R16 ;  /* 0x0000000423167825 */ /* 0x004fe200078e0210 */
[----:B------:R-:W-:-:S04]  /*0190*/  IADD3 R25, R35, 0xc00, RZ ;  /* 0x00000c0023197810 */ /* 0x000fc80007ffe0ff */
[----:B------:R-:W2:Y:S01]  /*01a0*/  @!P0 LDG.E.128 R8, desc[UR6][R22.64] ;  /* 0x0000000616088981 */ /* 0x000ea2000c1e1d00 */
[----:B------:R-:W-:-:S04]  /*01b0*/  IMAD.WIDE R36, R25, 0x4, R16 ;  /* 0x0000000419247825 */ /* 0x000fc800078e0210 */
[--C-:B-1----:R-:W-:Y:S01]  /*01c0*/  IMAD.WIDE R26, R35, 0x4, R2.reuse ;  /* 0x00000004231a7825 */ /* 0x102fe200078e0202 */
[----:B------:R1:W3:Y:S01]  /*01d0*/  @!P0 LDG.E.128 R12, desc[UR6][R36.64] ;  /* 0x00000006240c8981 */ /* 0x0002e2000c1e1d00 */
[----:B------:R-:W-:Y:S02]  /*01e0*/  CS2R R16, SRZ ;  /* 0x0000000000107805 */ /* 0x000fe4000001ff00 */
[----:B------:R-:W-:Y:S01]  /*01f0*/  CS2R R18, SRZ ;  /* 0x0000000000127805 */ /* 0x000fe2000001ff00 */
[----:B------:R4:W5:Y:S01]  /*0200*/  @!P0 LDG.E.128 R4, desc[UR6][R26.64] ;  /* 0x000000061a048981 */ /* 0x000962000c1e1d00 */
[----:B-1----:R-:W-:Y:S02]  /*0210*/  IMAD.WIDE R36, R25, 0x4, R2 ;  /* 0x0000000419247825 */ /* 0x002fe400078e0202 */
[----:B------:R-:W1:Y:S03]  /*0220*/  LDC.64 R2, c[0x0][0x210] ;  /* 0x00008400ff027b82 */ /* 0x000e660000000a00 */
[----:B------:R-:W5:Y:S01]  /*0230*/  @!P0 LDG.E.128 R16, desc[UR6][R36.64] ;  /* 0x0000000624108981 */ /* 0x000f62000c1e1d00 */
[----:B------:R-:W-:-:S02]  /*0240*/  CS2R R20, SRZ ;  /* 0x0000000000147805 */ /* 0x000fc4000001ff00 */
[----:B------:R-:W-:Y:S02]  /*0250*/  CS2R R22, SRZ ;  /* 0x0000000000167805 */ /* 0x000fe4000001ff00 */
[----:B----4-:R-:W-:Y:S01]  /*0260*/  CS2R R26, SRZ ;  /* 0x00000000001a7805 */ /* 0x010fe2000001ff00 */
[----:B-1----:R-:W-:-:S04]  /*0270*/  IMAD.WIDE R34, R35, 0x4, R2 ;  /* 0x0000000423227825 */ /* 0x002fc800078e0202 */
[----:B------:R-:W-:Y:S01]  /*0280*/  IMAD.WIDE R2, R25, 0x4, R2 ;  /* 0x0000000419027825 */ /* 0x000fe200078e0202 */
[----:B------:R-:W-:Y:S01]  /*0290*/  CS2R R24, SRZ ;  /* 0x0000000000187805 */ /* 0x000fe2000001ff00 */
[----:B------:R1:W4:Y:S05]  /*02a0*/  @!P0 LDG.E.128 R20, desc[UR6][R34.64] ;  /* 0x0000000622148981 */ /* 0x00032a000c1e1d00 */
[----:B------:R1:W4:Y:S01]  /*02b0*/  @!P0 LDG.E.128 R24, desc[UR6][R2.64] ;  /* 0x0000000602188981 */ /* 0x000322000c1e1d00 */
[----:B------:R-:W1:Y:S01]  /*02c0*/  S2UR UR5, SR_CgaCtaId ;  /* 0x00000000000579c3 */ /* 0x000e620000008800 */
[----:B------:R-:W-:Y:S01]  /*02d0*/  LOP3.LUT R32, R32, 0x1c, RZ, 0xc0, !PT ;  /* 0x0000001c20207812 */ /* 0x000fe200078ec0ff */
[----:B------:R-:W-:-:S02]  /*02e0*/  UMOV UR4, 0x400 ;  /* 0x0000040000047882 */ /* 0x000fc40000000000 */
[----:B01----:R-:W-:Y:S01]  /*02f0*/  UPRMT UR4, UR5, 0x654, UR4 ;  /* 0x0000065405047896 */ /* 0x003fe20008000004 */
[----:B--2---:R-:W-:Y:S02]  /*0300*/  SEL R8, R8, RZ, !P0 ;  /* 0x000000ff08087207 */ /* 0x004fe40004000000 */
[----:B---3--:R-:W-:Y:S02]  /*0310*/  SEL R12, R12, RZ, !P0 ;  /* 0x000000ff0c0c7207 */ /* 0x008fe40004000000 */
[----:B------:R-:W-:Y:S02]  /*0320*/  FSEL R8, R8, RZ, !P0 ;  /* 0x000000ff08087208 */ /* 0x000fe40004000000 */
[----:B------:R-:W-:Y:S02]  /*0330*/  FSEL R33, R12, RZ, !P0 ;  /* 0x000000ff0c217208 */ /* 0x000fe40004000000 */
[----:B-----5:R-:W-:-:S03]  /*0340*/  SEL R12, R4, RZ, !P0 ;  /* 0x000000ff040c7207 */ /* 0x020fc60004000000 */
[----:B------:R-:W-:Y:S01]  /*0350*/  FADD R4, R8, R33 ;  /* 0x0000002108047221 */ /* 0x000fe20000000000 */
[----:B------:R-:W-:-:S04]  /*0360*/  SEL R5, R5, RZ, !P0 ;  /* 0x000000ff05057207 */ /* 0x000fc80004000000 */
[----:B------:R-:W-:Y:S02]  /*0370*/  FSETP.GEU.AND P3, PT, |R4|, 1.175494350822287508e-38, PT ;  /* 0x008000000400780b */ /* 0x000fe40003f6e200 */
[----:B------:R-:W-:Y:S02]  /*0380*/  SEL R35, R16, RZ, !P0 ;  /* 0x000000ff10237207 */ /* 0x000fe40004000000 */
[----:B------:R-:W-:Y:S01]  /*0390*/  SEL R16, R17, RZ, !P0 ;  /* 0x000000ff11107207 */ /* 0x000fe20004000000 */
[C---:B------:R-:W-:Y:S01]  /*03a0*/  FMUL R17, R4.reuse, 0.25 ;  /* 0x3e80000004117820 */ /* 0x040fe20000400000 */
[----:B------:R-:W-:Y:S02]  /*03b0*/  FSETP.GT.AND P2, PT, |R4|, 8.50705917302346158658e+37, PT ;  /* 0x7e8000000400780b */ /* 0x000fe40003f44200 */
[----:B------:R-:W-:Y:S01]  /*03c0*/  SEL R3, R18, RZ, !P0 ;  /* 0x000000ff12037207 */ /* 0x000fe20004000000 */
[----:B------:R-:W-:Y:S01]  /*03d0*/  FADD R5, R5, R16 ;  /* 0x0000001005057221 */ /* 0x000fe20000000000 */
[----:B------:R-:W-:-:S02]  /*03e0*/  FSEL R17, R17, R4, P2 ;  /* 0x0000000411117208 */ /* 0x000fc40001000000 */
[----:B------:R-:W-:Y:S02]  /*03f0*/  SEL R18, R9, RZ, !P0 ;  /* 0x000000ff09127207 */ /* 0x000fe40004000000 */
[----:B------:R-:W-:Y:S02]  /*0400*/  SEL R16, R13, RZ, !P0 ;  /* 0x000000ff0d107207 */ /* 0x000fe40004000000 */
[----:B------:R-:W-:Y:S01]  /*0410*/  SEL R6, R6, RZ, !P0 ;  /* 0x000000ff06067207 */ /* 0x000fe20004000000 */
[----:B------:R-:W-:Y:S01]  /*0420*/  @!P3 FMUL R17, R17, 16777216 ;  /* 0x4b8000001111b820 */ /* 0x000fe20000400000 */
[----:B------:R-:W-:Y:S02]  /*0430*/  SEL R7, R7, RZ, !P0 ;  /* 0x000000ff07077207 */ /* 0x000fe40004000000 */
[----:B------:R-:W-:Y:S02]  /*0440*/  SEL R2, R19, RZ, !P0 ;  /* 0x000000ff13027207 */ /* 0x000fe40004000000 */
[----:B------:R-:W-:-:S02]  /*0450*/  FSEL R13, R18, RZ, !P0 ;  /* 0x000000ff120d7208 */ /* 0x000fc40004000000 */
[----:B------:R-:W-:Y:S01]  /*0460*/  FSEL R16, R16, RZ, !P0 ;  /* 0x000000ff10107208 */ /* 0x000fe20004000000 */
[----:B------:R-:W-:Y:S01]  /*0470*/  FADD R9, R6, R3 ;  /* 0x0000000306097221 */ /* 0x000fe20000000000 */
[----:B------:R-:W-:Y:S01]  /*0480*/  FADD R7, R7, R2 ;  /* 0x0000000207077221 */ /* 0x000fe20000000000 */
[----:B------:R0:W1:Y:S01]  /*0490*/  MUFU.RCP R6, R17 ;  /* 0x0000001100067308 */ /* 0x0000620000001000 */
[----:B------:R-:W-:Y:S01]  /*04a0*/  SEL R10, R10, RZ, !P0 ;  /* 0x000000ff0a0a7207 */ /* 0x000fe20004000000 */
[----:B------:R-:W-:Y:S01]  /*04b0*/  FADD R2, R13, R16 ;  /* 0x000000100d027221 */ /* 0x000fe20000000000 */
[----:B------:R-:W-:Y:S01]  /*04c0*/  SEL R19, R14, RZ, !P0 ;  /* 0x000000ff0e137207 */ /* 0x000fe20004000000 */
[----:B------:R-:W-:Y:S01]  /*04d0*/  @P2 FMUL R33, R33, 0.25 ;  /* 0x3e80000021212820 */ /* 0x000fe20000400000 */
[----:B------:R-:W-:Y:S01]  /*04e0*/  SEL R11, R11, RZ, !P0 ;  /* 0x000000ff0b0b7207 */ /* 0x000fe20004000000 */
[----:B------:R-:W-:Y:S01]  /*04f0*/  FMUL R3, R2, 0.25 ;  /* 0x3e80000002037820 */ /* 0x000fe20000400000 */
[----:B------:R-:W-:-:S02]  /*0500*/  FSEL R14, R10, RZ, !P0 ;  /* 0x000000ff0a0e7208 */ /* 0x000fc40004000000 */
[----:B------:R-:W-:Y:S02]  /*0510*/  FSEL R19, R19, RZ, !P0 ;  /* 0x000000ff13137208 */ /* 0x000fe40004000000 */
[----:B------:R-:W-:Y:S02]  /*0520*/  FSETP.GT.AND P2, PT, |R2|, 8.50705917302346158658e+37, PT ;  /* 0x7e8000000200780b */ /* 0x000fe40003f44200 */
[----:B------:R-:W-:Y:S01]  /*0530*/  SEL R15, R15, RZ, !P0 ;  /* 0x000000ff0f0f7207 */ /* 0x000fe20004000000 */
[----:B------:R-:W-:Y:S01]  /*0540*/  @!P3 FMUL R33, R33, 16777216 ;  /* 0x4b8000002121b820 */ /* 0x000fe20000400000 */
[----:B------:R-:W-:Y:S02]  /*0550*/  FSEL R10, R11, RZ, !P0 ;  /* 0x000000ff0b0a7208 */ /* 0x000fe40004000000 */
[----:B0-----:R-:W-:Y:S01]  /*0560*/  FSEL R17, R3, R2, P2 ;  /* 0x0000000203117208 */ /* 0x001fe20001000000 */
[----:B------:R-:W-:Y:S01]  /*0570*/  FADD R3, R14, R19 ;  /* 0x000000130e037221 */ /* 0x000fe20000000000 */
[----:B------:R-:W-:Y:S01]  /*0580*/  FSEL R11, R15, RZ, !P0 ;  /* 0x000000ff0f0b7208 */ /* 0x000fe20004000000 */
[----:B-1----:R-:W-:Y:S01]  /*0590*/  FMUL R33, R6, R33 ;  /* 0x0000002106217220 */ /* 0x002fe20000400000 */
[----:B------:R-:W-:-:S02]  /*05a0*/  FSETP.GEU.AND P1, PT, |R2|, 1.175494350822287508e-38, PT ;  /* 0x008000000200780b */ /* 0x000fc40003f2e200 */
[C---:B------:R-:W-:Y:S01]  /*05b0*/  FSETP.GEU.AND P5, PT, |R3|.reuse, 1.175494350822287508e-38, PT ;  /* 0x008000000300780b */ /* 0x040fe20003fae200 */
[----:B------:R-:W-:Y:S01]  /*05c0*/  FADD R6, R10, R11 ;  /* 0x0000000b0a067221 */ /* 0x000fe20000000000 */
[C---:B------:R-:W-:Y:S01]  /*05d0*/  FMUL R18, R3.reuse, 0.25 ;  /* 0x3e80000003127820 */ /* 0x040fe20000400000 */
[----:B------:R-:W-:Y:S01]  /*05e0*/  FSETP.GT.AND P3, PT, |R3|, 8.50705917302346158658e+37, PT ;  /* 0x7e8000000300780b */ /* 0x000fe20003f64200 */
[----:B------:R-:W-:Y:S02]  /*05f0*/  FADD R12, R12, R35 ;  /* 0x000000230c0c7221 */ /* 0x000fe40000000000 */
[C---:B------:R-:W-:Y:S01]  /*0600*/  FSETP.GEU.AND P6, PT, |R6|.reuse, 1.175494350822287508e-38, PT ;  /* 0x008000000600780b */ /* 0x040fe20003fce200 */
[----:B------:R-:W-:Y:S01]  /*0610*/  FMUL R35, R6, 0.25 ;  /* 0x3e80000006237820 */ /* 0x000fe20000400000 */
[----:B------:R-:W-:Y:S02]  /*0620*/  FSEL R18, R18, R3, P3 ;  /* 0x0000000312127208 */ /* 0x000fe40001800000 */
[----:B------:R-:W-:Y:S01]  /*0630*/  FSETP.GT.AND P4, PT, |R6|, 8.50705917302346158658e+37, PT ;  /* 0x7e8000000600780b */ /* 0x000fe20003f84200 */
[----:B------:R-:W-:-:S02]  /*0640*/  @!P1 FMUL R17, R17, 16777216 ;  /* 0x4b80000011119820 */ /* 0x000fc40000400000 */
[----:B------:R-:W-:Y:S01]  /*0650*/  @!P5 FMUL R18, R18, 16777216 ;  /* 0x4b8000001212d820 */ /* 0x000fe20000400000 */
[----:B------:R-:W-:Y:S01]  /*0660*/  FSEL R34, R35, R6, P4 ;  /* 0x0000000623227208 */ /* 0x000fe20002000000 */
[----:B------:R4:W0:Y:S04]  /*0670*/  MUFU.RCP R15, R17 ;  /* 0x00000011000f7308 */ /* 0x0008280000001000 */
[----:B------:R-:W-:-:S04]  /*0680*/  @!P6 FMUL R34, R34, 16777216 ;  /* 0x4b8000002222e820 */ /* 0x000fc80000400000 */
[----:B------:R-:W1:Y:S01]  /*0690*/  MUFU.RCP R18, R18 ;  /* 0x0000001200127308 */ /* 0x000e620000001000 */
[----:B----4-:R-:W-:Y:S02]  /*06a0*/  SEL R17, R20, RZ, !P0 ;  /* 0x000000ff14117207 */ /* 0x010fe40004000000 */
[----:B------:R-:W-:Y:S01]  /*06b0*/  SEL R24, R24, RZ, !P0 ;  /* 0x000000ff18187207 */ /* 0x000fe20004000000 */
[----:B------:R-:W-:Y:S01]  /*06c0*/  @P2 FMUL R16, R16, 0.25 ;  /* 0x3e80000010102820 */ /* 0x000fe20000400000 */
[----:B------:R-:W-:Y:S01]  /*06d0*/  SEL R20, R21, RZ, !P0 ;  /* 0x000000ff15147207 */ /* 0x000fe20004000000 */
[----:B------:R-:W-:Y:S02]  /*06e0*/  @P3 FMUL R19, R19, 0.25 ;  /* 0x3e80000013133820 */ /* 0x000fe40000400000 */
[----:B------:R-:W2:Y:S01]  /*06f0*/  MUFU.RCP R34, R34 ;  /* 0x0000002200227308 */ /* 0x000ea20000001000 */
[----:B------:R-:W-:Y:S02]  /*0700*/  SEL R21, R25, RZ, !P0 ;  /* 0x000000ff19157207 */ /* 0x000fe40004000000 */
[----:B------:R-:W-:-:S02]  /*0710*/  FSEL R17, R17, RZ, !P0 ;  /* 0x000000ff11117208 */ /* 0x000fc40004000000 */
[----:B------:R-:W-:Y:S01]  /*0720*/  FSEL R24, R24, RZ, !P0 ;  /* 0x000000ff18187208 */ /* 0x000fe20004000000 */
[----:B------:R-:W-:Y:S01]  /*0730*/  @!P1 FMUL R16, R16, 16777216 ;  /* 0x4b80000010109820 */ /* 0x000fe20000400000 */
[----:B------:R-:W-:Y:S01]  /*0740*/  FSEL R20, R20, RZ, !P0 ;  /* 0x000000ff14147208 */ /* 0x000fe20004000000 */
[----:B------:R-:W-:Y:S01]  /*0750*/  @!P5 FMUL R19, R19, 16777216 ;  /* 0x4b8000001313d820 */ /* 0x000fe20000400000 */
[----:B------:R-:W-:Y:S01]  /*0760*/  FSEL R21, R21, RZ, !P0 ;  /* 0x000000ff15157208 */ /* 0x000fe20004000000 */
[----:B------:R-:W-:Y:S01]  /*0770*/  @P4 FMUL R11, R11, 0.25 ;  /* 0x3e8000000b0b4820 */ /* 0x000fe20000400000 */
[----:B------:R-:W-:Y:S01]  /*0780*/  FADD R24, -R17, R24 ;  /* 0x0000001811187221 */ /* 0x000fe20000000100 */
[----:B------:R-:W-:Y:S01]  /*0790*/  FSETP.NEU.AND P1, PT, R4, RZ, PT ;  /* 0x000000ff0400720b */ /* 0x000fe20003f2d000 */
[----:B0-----:R-:W-:Y:S01]  /*07a0*/  FMUL R15, R15, R16 ;  /* 0x000000100f0f7220 */ /* 0x001fe20000400000 */
[----:B-1----:R-:W-:Y:S01]  /*07b0*/  FMUL R16, R18, R19 ;  /* 0x0000001312107220 */ /* 0x002fe20000400000 */
[----:B------:R-:W-:Y:S01]  /*07c0*/  @!P6 FMUL R11, R11, 16777216 ;  /* 0x4b8000000b0be820 */ /* 0x000fe20000400000 */
[----:B------:R-:W-:Y:S01]  /*07d0*/  FADD R19, -R20, R21 ;  /* 0x0000001514137221 */ /* 0x000fe20000000100 */
[----:B------:R-:W-:Y:S01]  /*07e0*/  FMUL R21, R24, R24 ;  /* 0x0000001818157220 */ /* 0x000fe20000400000 */
[----:B------:R-:W-:Y:S01]  /*07f0*/  FSEL R33, R33, RZ, P1 ;  /* 0x000000ff21217208 */ /* 0x000fe20000800000 */
[----:B--2---:R-:W-:Y:S01]  /*0800*/  FMUL R11, R34, R11 ;  /* 0x0000000b220b7220 */ /* 0x004fe20000400000 */
[----:B------:R-:W-:Y:S01]  /*0810*/  FMUL R34, R19, R19 ;  /* 0x0000001313227220 */ /* 0x000fe20000400000 */
[----:B------:R-:W-:-:S02]  /*0820*/  FMUL R18, R8, R21 ;  /* 0x0000001508127220 */ /* 0x000fc40000400000 */
[----:B------:R-:W-:Y:S02]  /*0830*/  FFMA R8, R24, R33, R17 ;  /* 0x0000002118087223 */ /* 0x000fe40000000011 */
[----:B------:R-:W0:Y:S01]  /*0840*/  SHFL.BFLY PT, R17, R2, 0x10, 0x1f ;  /* 0x0e001f0002117f89 */ /* 0x000e2200000e0000 */
[----:B------:R-:W-:Y:S01]  /*0850*/  FMUL R21, R13, R34 ;  /* 0x000000220d157220 */ /* 0x000fe20000400000 */
[----:B------:R-:W-:Y:S02]  /*0860*/  FSEL R12, R12, RZ, !P0 ;  /* 0x000000ff0c0c7208 */ /* 0x000fe40004000000 */
[----:B------:R-:W1:Y:S01]  /*0870*/  SHFL.BFLY PT, R13, R4, 0x10, 0x1f ;  /* 0x0e001f00040d7f89 */ /* 0x000e6200000e0000 */
[----:B------:R-:W-:Y:S02]  /*0880*/  SEL R22, R22, RZ, !P0 ;  /* 0x000000ff16167207 */ /* 0x000fe40004000000 */
[----:B------:R-:W-:Y:S01]  /*0890*/  FFMA R12, R33, R18, R12 ;  /* 0x00000012210c7223 */ /* 0x000fe2000000000c */
[----:B------:R-:W-:Y:S01]  /*08a0*/  SEL R25, R26, RZ, !P0 ;  /* 0x000000ff1a197207 */ /* 0x000fe20004000000 */
[----:B------:R-:W2:Y:S01]  /*08b0*/  SHFL.BFLY PT, R18, R3, 0x10, 0x1f ;  /* 0x0e001f0003127f89 */ /* 0x000ea200000e0000 */
[----:B------:R-:W-:-:S02]  /*08c0*/  FSEL R22, R22, RZ, !P0 ;  /* 0x000000ff16167208 */ /* 0x000fc40004000000 */
[----:B------:R-:W-:Y:S02]  /*08d0*/  FSEL R25, R25, RZ, !P0 ;  /* 0x000000ff19197208 */ /* 0x000fe40004000000 */
[----:B------:R-:W-:Y:S02]  /*08e0*/  FSETP.NEU.AND P1, PT, R2, RZ, PT ;  /* 0x000000ff0200720b */ /* 0x000fe40003f2d000 */
[----:B------:R-:W-:Y:S01]  /*08f0*/  FSEL R5, R5, RZ, !P0 ;  /* 0x000000ff05057208 */ /* 0x000fe20004000000 */
[----:B------:R-:W-:Y:S01]  /*0900*/  FADD R25, -R22, R25 ;  /* 0x0000001916197221 */ /* 0x000fe20000000100 */
[----:B------:R-:W-:Y:S02]  /*0910*/  FSEL R24, R15, RZ, P1 ;  /* 0x000000ff0f187208 */ /* 0x000fe40000800000 */
[----:B------:R-:W-:Y:S01]  /*0920*/  FSETP.NEU.AND P1, PT, R3, RZ, PT ;  /* 0x000000ff0300720b */ /* 0x000fe20003f2d000 */
[----:B------:R-:W-:Y:S01]  /*0930*/  FMUL R33, R25, R25 ;  /* 0x0000001919217220 */ /* 0x000fe20000400000 */
[----:B------:R-:W-:Y:S01]  /*0940*/  SEL R23, R23, RZ, !P0 ;  /* 0x000000ff17177207 */ /* 0x000fe20004000000 */
[----:B------:R-:W-:Y:S01]  /*0950*/  FFMA R15, R19, R24, R20 ;  /* 0x00000018130f7223 */ /* 0x000fe20000000014 */
[----:B------:R-:W-:Y:S01]  /*0960*/  SEL R27, R27, RZ, !P0 ;  /* 0x000000ff1b1b7207 */ /* 0x000fe20004000000 */
[----:B------:R-:W-:Y:S01]  /*0970*/  FFMA R19, R24, R21, R5 ;  /* 0x0000001518137223 */ /* 0x000fe20000000005 */
[----:B------:R-:W-:Y:S01]  /*0980*/  FSEL R20, R9, RZ, !P0 ;  /* 0x000000ff09147208 */ /* 0x000fe20004000000 */
[----:B0-----:R-:W-:Y:S01]  /*0990*/  FADD R9, R2, R17 ;  /* 0x0000001102097221 */ /* 0x001fe20000000000 */
[----:B------:R-:W-:Y:S01]  /*09a0*/  FSEL R21, R16, RZ, P1 ;  /* 0x000000ff10157208 */ /* 0x000fe20000800000 */
[----:B------:R-:W-:Y:S01]  /*09b0*/  FMUL R14, R14, R33 ;  /* 0x000000210e0e7220 */ /* 0x000fe20000400000 */
[----:B------:R-:W-:Y:S01]  /*09c0*/  FSEL R23, R23, RZ, !P0 ;  /* 0x000000ff17177208 */ /* 0x000fe20004000000 */
[----:B-1----:R-:W-:Y:S01]  /*09d0*/  FADD R5, R4, R13 ;  /* 0x0000000d04057221 */ /* 0x002fe20000000000 */
[----:B------:R-:W-:Y:S01]  /*09e0*/  FSEL R24, R27, RZ, !P0 ;  /* 0x000000ff1b187208 */ /* 0x000fe20004000000 */
[----:B------:R-:W-:Y:S01]  /*09f0*/  FFMA R20, R21, R14, R20 ;  /* 0x0000000e15147223 */ /* 0x000fe20000000014 */
[----:B------:R-:W-:Y:S01]  /*0a00*/  FSETP.GEU.AND P5, PT, |R9|, 1.175494350822287508e-38, PT ;  /* 0x008000000900780b */ /* 0x000fe20003fae200 */
[----:B------:R-:W-:Y:S01]  /*0a10*/  FFMA R16, R25, R21, R22 ;  /* 0x0000001519107223 */ /* 0x000fe20000000016 */
[----:B------:R-:W-:Y:S01]  /*0a20*/  FSEL R14, R7, RZ, !P0 ;  /* 0x000000ff070e7208 */ /* 0x000fe20004000000 */
[----:B------:R-:W-:Y:S01]  /*0a30*/  FADD R22, -R23, R24 ;  /* 0x0000001817167221 */ /* 0x000fe20000000100 */
[----:B------:R-:W-:Y:S01]  /*0a40*/  FSETP.GEU.AND P4, PT, |R5|, 1.175494350822287508e-38, PT ;  /* 0x008000000500780b */ /* 0x000fe20003f8e200 */
[----:B--2---:R-:W-:Y:S01]  /*0a50*/  FADD R7, R3, R18 ;  /* 0x0000001203077221 */ /* 0x004fe20000000000 */
[C---:B------:R-:W-:Y:S01]  /*0a60*/  FMUL R26, R9.reuse, 0.25 ;  /* 0x3e800000091a7820 */ /* 0x040fe20000400000 */
[----:B------:R-:W-:Y:S01]  /*0a70*/  FSETP.GT.AND P1, PT, |R9|, 8.50705917302346158658e+37, PT ;  /* 0x7e8000000900780b */ /* 0x000fe20003f24200 */
[C---:B------:R-:W-:Y:S01]  /*0a80*/  FMUL R24, R5.reuse, 0.25 ;  /* 0x3e80000005187820 */ /* 0x040fe20000400000 */
[----:B------:R-:W-:Y:S01]  /*0a90*/  FSETP.NEU.AND P3, PT, R6, RZ, PT ;  /* 0x000000ff0600720b */ /* 0x000fe20003f6d000 */
[----:B------:R-:W-:Y:S01]  /*0aa0*/  FMUL R21, R22, R22 ;  /* 0x0000001616157220 */ /* 0x000fe20000400000 */
[----:B------:R-:W-:Y:S01]  /*0ab0*/  FSETP.GT.AND P0, PT, |R5|, 8.50705917302346158658e+37, PT ;  /* 0x7e8000000500780b */ /* 0x000fe20003f04200 */
[C---:B------:R-:W-:Y:S01]  /*0ac0*/  FMUL R34, R7.reuse, 0.25 ;  /* 0x3e80000007227820 */ /* 0x040fe20000400000 */
[----:B------:R-:W-:-:S02]  /*0ad0*/  FSETP.GEU.AND P6, PT, |R7|, 1.175494350822287508e-38, PT ;  /* 0x008000000700780b */ /* 0x000fc40003fce200 */
[----:B------:R-:W-:Y:S02]  /*0ae0*/  FSEL R26, R26, R9, P1 ;  /* 0x000000091a1a7208 */ /* 0x000fe40000800000 */
[----:B------:R-:W-:Y:S01]  /*0af0*/  FSETP.GT.AND P2, PT, |R7|, 8.50705917302346158658e+37, PT ;  /* 0x7e8000000700780b */ /* 0x000fe20003f44200 */
[----:B------:R-:W-:Y:S01]  /*0b00*/  FMUL R21, R10, R21 ;  /* 0x000000150a157220 */ /* 0x000fe20000400000 */
[----:B------:R-:W-:Y:S02]  /*0b10*/  FSEL R11, R11, RZ, P3 ;  /* 0x000000ff0b0b7208 */ /* 0x000fe40001800000 */
[----:B------:R-:W-:Y:S01]  /*0b20*/  FSEL R24, R24, R5, P0 ;  /* 0x0000000518187208 */ /* 0x000fe20000000000 */
[----:B------:R-:W-:Y:S01]  /*0b30*/  @!P5 FMUL R26, R26, 16777216 ;  /* 0x4b8000001a1ad820 */ /* 0x000fe20000400000 */
[----:B------:R-:W-:Y:S01]  /*0b40*/  FSEL R35, R34, R7, P2 ;  /* 0x0000000722237208 */ /* 0x000fe20001000000 */
[----:B------:R-:W-:Y:S01]  /*0b50*/  FFMA R10, R22, R11, R23 ;  /* 0x0000000b160a7223 */ /* 0x000fe20000000017 */
[----:B------:R-:W0:Y:S01]  /*0b60*/  SHFL.BFLY PT, R34, R19, 0x10, 0x1f ;  /* 0x0e001f0013227f89 */ /* 0x000e2200000e0000 */
[----:B------:R-:W-:Y:S01]  /*0b70*/  @!P4 FMUL R24, R24, 16777216 ;  /* 0x4b8000001818c820 */ /* 0x000fe20000400000 */
[----:B------:R-:W-:-:S02]  /*0b80*/  FFMA R14, R11, R21, R14 ;  /* 0x000000150b0e7223 */ /* 0x000fc4000000000e */
[----:B------:R-:W1:Y:S01]  /*0b90*/  SHFL.BFLY PT, R27, R20, 0x10, 0x1f ;  /* 0x0e001f00141b7f89 */ /* 0x000e6200000e0000 */
[----:B------:R-:W2:Y:S03]  /*0ba0*/  MUFU.RCP R26, R26 ;  /* 0x0000001a001a7308 */ /* 0x000ea60000001000 */
[----:B------:R-:W3:Y:S04]  /*0bb0*/  SHFL.BFLY PT, R22, R15, 0x10, 0x1f ;  /* 0x0e001f000f167f89 */ /* 0x000ee800000e0000 */
[----:B------:R-:W4:Y:S01]  /*0bc0*/  SHFL.BFLY PT, R21, R16, 0x10, 0x1f ;  /* 0x0e001f0010157f89 */ /* 0x000f2200000e0000 */
[----:B------:R-:W-:Y:S01]  /*0bd0*/  @!P6 FMUL R35, R35, 16777216 ;  /* 0x4b8000002323e820 */ /* 0x000fe20000400000 */
[----:B------:R-:W5:Y:S02]  /*0be0*/  MUFU.RCP R24, R24 ;  /* 0x0000001800187308 */ /* 0x000f640000001000 */
[----:B------:R-:W1:Y:S04]  /*0bf0*/  SHFL.BFLY PT, R33, R12, 0x10, 0x1f ;  /* 0x0e001f000c217f89 */ /* 0x000e6800000e0000 */
[----:B------:R-:W4:Y:S04]  /*0c00*/  SHFL.BFLY PT, R23, R8, 0x10, 0x1f ;  /* 0x0e001f0008177f89 */ /* 0x000f2800000e0000 */
[----:B------:R-:W4:Y:S01]  /*0c10*/  SHFL.BFLY PT, R11, R6, 0x10, 0x1f ;  /* 0x0e001f00060b7f89 */ /* 0x000f2200000e0000 */
[----:B------:R-:W-:Y:S01]  /*0c20*/  @P1 FMUL R17, R17, 0.25 ;  /* 0x3e80000011111820 */ /* 0x000fe20000400000 */
[----:B------:R-:W3:Y:S01]  /*0c30*/  MUFU.RCP R35, R35 ;  /* 0x0000002300237308 */ /* 0x000ee20000001000 */
[----:B------:R-:W-:-:S02]  /*0c40*/  @P0 FMUL R13, R13, 0.25 ;  /* 0x3e8000000d0d0820 */ /* 0x000fc40000400000 */
[----:B------:R-:W-:Y:S02]  /*0c50*/  @!P5 FMUL R17, R17, 16777216 ;  /* 0x4b8000001111d820 */ /* 0x000fe40000400000 */
[----:B------:R-:W-:Y:S01]  /*0c60*/  @!P4 FMUL R13, R13, 16777216 ;  /* 0x4b8000000d0dc820 */ /* 0x000fe20000400000 */
[----:B------:R-:W-:Y:S01]  /*0c70*/  @P2 FMUL R18, R18, 0.25 ;  /* 0x3e80000012122820 */ /* 0x000fe20000400000 */
[----:B--2---:R-:W-:Y:S01]  /*0c80*/  FMUL R25, R26, R17 ;  /* 0x000000111a197220 */ /* 0x004fe20000400000 */
[----:B------:R-:W-:Y:S01]  /*0c90*/  FSETP.NEU.AND P1, PT, R9, RZ, PT ;  /* 0x000000ff0900720b */ /* 0x000fe20003f2d000 */
[----:B-----5:R-:W-:Y:S01]  /*0ca0*/  FMUL R24, R24, R13 ;  /* 0x0000000d18187220 */ /* 0x020fe20000400000 */
[----:B------:R-:W-:Y:S01]  /*0cb0*/  @!P6 FMUL R18, R18, 16777216 ;  /* 0x4b8000001212e820 */ /* 0x000fe20000400000 */
[----:B------:R-:W2:Y:S01]  /*0cc0*/  S2R R13, SR_TID.X ;  /* 0x00000000000d7919 */ /* 0x000ea20000002100 */
[----:B0-----:R-:W-:Y:S01]  /*0cd0*/  FADD R19, R19, R34 ;  /* 0x0000002213137221 */ /* 0x001fe20000000000 */
[----:B------:R-:W-:Y:S01]  /*0ce0*/  FSETP.NEU.AND P0, PT, R5, RZ, PT ;  /* 0x000000ff0500720b */ /* 0x000fe20003f0d000 */
[----:B-1----:R-:W-:Y:S01]  /*0cf0*/  FADD R20, R20, R27 ;  /* 0x0000001b14147221 */ /* 0x002fe20000000000 */
[----:B------:R-:W-:Y:S01]  /*0d00*/  FSEL R34, R25, RZ, P1 ;  /* 0x000000ff19227208 */ /* 0x000fe20000800000 */
[----:B---3--:R-:W-:Y:S01]  /*0d10*/  FADD R22, -R15, R22 ;  /* 0x000000160f167221 */ /* 0x008fe20000000100 */
[----:B----4-:R-:W-:Y:S01]  /*0d20*/  FADD R27, -R16, R21 ;  /* 0x00000015101b7221 */ /* 0x010fe20000000100 */
[----:B------:R-:W-:Y:S01]  /*0d30*/  FMUL R26, R35, R18 ;  /* 0x00000012231a7220 */ /* 0x000fe20000400000 */
[----:B------:R-:W-:Y:S01]  /*0d40*/  FSETP.NEU.AND P2, PT, R7, RZ, PT ;  /* 0x000000ff0700720b */ /* 0x000fe20003f4d000 */
[----:B------:R-:W-:Y:S01]  /*0d50*/  FADD R17, R12, R33 ;  /* 0x000000210c117221 */ /* 0x000fe20000000000 */
[----:B------:R-:W-:Y:S01]  /*0d60*/  FSEL R24, R24, RZ, P0 ;  /* 0x000000ff18187208 */ /* 0x000fe20000000000 */
[----:B------:R-:W-:Y:S01]  /*0d70*/  FADD R25, -R8, R23 ;  /* 0x0000001708197221 */ /* 0x000fe20000000100 */
[C---:B------:R-:W-:Y:S01]  /*0d80*/  FFMA R15, R22.reuse, R34, R15 ;  /* 0x00000022160f7223 */ /* 0x040fe2000000000f */
[----:B------:R-:W-:Y:S01]  /*0d90*/  FMUL R21, R22, R22 ;  /* 0x0000001616157220 */ /* 0x000fe20000400000 */
[----:B------:R-:W-:Y:S01]  /*0da0*/  FADD R12, R6, R11 ;  /* 0x0000000b060c7221 */ /* 0x000fe20000000000 */
[----:B------:R-:W-:Y:S01]  /*0db0*/  FMUL R22, R27, R27 ;  /* 0x0000001b1b167220 */ /* 0x000fe20000400000 */
[----:B------:R-:W0:Y:S01]  /*0dc0*/  SHFL.BFLY PT, R18, R5, 0x8, 0x1f ;  /* 0x0d001f0005127f89 */ /* 0x000e2200000e0000 */
[----:B------:R-:W-:Y:S01]  /*0dd0*/  FSEL R23, R26, RZ, P2 ;  /* 0x000000ff1a177208 */ /* 0x000fe20001000000 */
[C---:B------:R-:W-:Y:S01]  /*0de0*/  FFMA R8, R25.reuse, R24, R8 ;  /* 0x0000001819087223 */ /* 0x040fe20000000008 */
[----:B------:R-:W-:Y:S01]  /*0df0*/  FMUL R25, R25, R25 ;  /* 0x0000001919197220 */ /* 0x000fe20000400000 */
[----:B------:R-:W-:Y:S01]  /*0e00*/  FSETP.GEU.AND P2, PT, |R12|, 1.175494350822287508e-38, PT ;  /* 0x008000000c00780b */ /* 0x000fe20003f4e200 */
[----:B------:R-:W-:Y:S01]  /*0e10*/  FMUL R3, R3, R22 ;  /* 0x0000001603037220 */ /* 0x000fe20000400000 */
[----:B------:R-:W-:Y:S01]  /*0e20*/  FFMA R16, R27, R23, R16 ;  /* 0x000000171b107223 */ /* 0x000fe20000000010 */
[----:B------:R-:W1:Y:S01]  /*0e30*/  SHFL.BFLY PT, R22, R9, 0x8, 0x1f ;  /* 0x0d001f0009167f89 */ /* 0x000e6200000e0000 */
[----:B------:R-:W-:Y:S01]  /*0e40*/  FMUL R25, R4, R25 ;  /* 0x0000001904197220 */ /* 0x000fe20000400000 */
[C---:B------:R-:W-:Y:S01]  /*0e50*/  FMUL R27, R12.reuse, 0.25 ;  /* 0x3e8000000c1b7820 */ /* 0x040fe20000400000 */
[----:B------:R-:W-:-:S02]  /*0e60*/  FSETP.GT.AND P1, PT, |R12|, 8.50705917302346158658e+37, PT ;  /* 0x7e8000000c00780b */ /* 0x000fc40003f24200 */
[----:B------:R-:W-:Y:S02]  /*0e70*/  FFMA R17, R24, R25, R17 ;  /* 0x0000001918117223 */ /* 0x000fe40000000011 */
[----:B------:R-:W-:Y:S01]  /*0e80*/  FSEL R25, R27, R12, P1 ;  /* 0x0000000c1b197208 */ /* 0x000fe20000800000 */
[----:B------:R-:W3:Y:S04]  /*0e90*/  SHFL.BFLY PT, R24, R7, 0x8, 0x1f ;  /* 0x0d001f0007187f89 */ /* 0x000ee800000e0000 */
[----:B------:R-:W-:Y:S01]  /*0ea0*/  @!P2 FMUL R25, R25, 16777216 ;  /* 0x4b8000001919a820 */ /* 0x000fe20000400000 */
[----:B------:R-:W-:Y:S01]  /*0eb0*/  FMUL R21, R2, R21 ;  /* 0x0000001502157220 */ /* 0x000fe20000400000 */
[----:B------:R-:W-:Y:S02]  /*0ec0*/  FFMA R3, R23, R3, R20 ;  /* 0x0000000317037223 */ /* 0x000fe40000000014 */
[----:B------:R-:W4:Y:S01]  /*0ed0*/  MUFU.RCP R26, R25 ;  /* 0x00000019001a7308 */ /* 0x000f220000001000 */
[----:B--2---:R-:W-:Y:S01]  /*0ee0*/  SHF.R.U32.HI R2, RZ, 0x5, R13 ;  /* 0x00000005ff027819 */ /* 0x004fe2000001160d */
[----:B0-----:R-:W-:Y:S01]  /*0ef0*/  FADD R23, R5, R18 ;  /* 0x0000001205177221 */ /* 0x001fe20000000000 */
[----:B------:R-:W-:Y:S01]  /*0f00*/  @P1 FMUL R11, R11, 0.25 ;  /* 0x3e8000000b0b1820 */ /* 0x000fe20000400000 */
[----:B------:R-:W0:Y:S01]  /*0f10*/  SHFL.BFLY PT, R27, R12, 0x8, 0x1f ;  /* 0x0d001f000c1b7f89 */ /* 0x000e2200000e0000 */
[----:B------:R-:W-:-:S02]  /*0f20*/  SGXT.U32 R2, R2, 0x3 ;  /* 0x000000030202781a */ /* 0x000fc40000000000 */
[----:B------:R-:W-:Y:S01]  /*0f30*/  FSETP.GT.AND P5, PT, |R23|, 8.50705917302346158658e+37, PT ;  /* 0x7e8000001700780b */ /* 0x000fe20003fa4200 */
[----:B-1----:R-:W-:Y:S01]  /*0f40*/  FADD R33, R9, R22 ;  /* 0x0000001609217221 */ /* 0x002fe20000000000 */
[----:B------:R-:W-:Y:S01]  /*0f50*/  FFMA R19, R34, R21, R19 ;  /* 0x0000001522137223 */ /* 0x000fe20000000013 */
[----:B------:R-:W-:Y:S01]  /*0f60*/  SHF.L.U32 R21, R2, 0x2, RZ ;  /* 0x0000000202157819 */ /* 0x000fe200000006ff */
[----:B------:R-:W-:Y:S01]  /*0f70*/  @!P2 FMUL R11, R11, 16777216 ;  /* 0x4b8000000b0ba820 */ /* 0x000fe20000400000 */
[----:B------:R-:W-:Y:S02]  /*0f80*/  SHF.L.U32 R4, R32, 0x5, RZ ;  /* 0x0000000520047819 */ /* 0x000fe400000006ff */
[----:B------:R-:W-:Y:S01]  /*0f90*/  FSETP.GEU.AND P6, PT, |R33|, 1.175494350822287508e-38, PT ;  /* 0x008000002100780b */ /* 0x000fe20003fce200 */
[----:B----4-:R-:W-:Y:S01]  /*0fa0*/  FMUL R26, R26, R11 ;  /* 0x0000000b1a1a7220 */ /* 0x010fe20000400000 */
[----:B------:R-:W-:Y:S01]  /*0fb0*/  FSETP.GEU.AND P4, PT, |R23|, 1.175494350822287508e-38, PT ;  /* 0x008000001700780b */ /* 0x000fe20003f8e200 */
[----:B------:R-:W-:Y:S01]  /*0fc0*/  FMUL R11, R33, 0.25 ;  /* 0x3e800000210b7820 */ /* 0x000fe20000400000 */
[----:B------:R-:W-:Y:S01]  /*0fd0*/  LOP3.LUT R20, R4, R21, RZ, 0xfc, !PT ;  /* 0x0000001504147212 */ /* 0x000fe200078efcff */
[----:B------:R-:W-:Y:S01]  /*0fe0*/  FMUL R21, R23, 0.25 ;  /* 0x3e80000017157820 */ /* 0x000fe20000400000 */
[----:B------:R-:W-:Y:S01]  /*0ff0*/  LOP3.LUT P0, RZ, R13, 0x18, RZ, 0xc0, !PT ;  /* 0x000000180dff7812 */ /* 0x000fe2000780c0ff */
[----:B---3--:R-:W-:Y:S01]  /*1000*/  FADD R35, R7, R24 ;  /* 0x0000001807237221 */ /* 0x008fe20000000000 */
[----:B------:R-:W-:Y:S01]  /*1010*/  FSETP.GT.AND P1, PT, |R33|, 8.50705917302346158658e+37, PT ;  /* 0x7e8000002100780b */ /* 0x000fe20003f24200 */
[----:B------:R-:W-:Y:S01]  /*1020*/  @P5 FMUL R18, R18, 0.25 ;  /* 0x3e80000012125820 */ /* 0x000fe20000400000 */
[----:B------:R-:W-:-:S02]  /*1030*/  FSEL R21, R21, R23, P5 ;  /* 0x0000001715157208 */ /* 0x000fc40002800000 */
[----:B------:R-:W-:Y:S02]  /*1040*/  FSEL R25, R11, R33, P1 ;  /* 0x000000210b197208 */ /* 0x000fe40000800000 */
[----:B------:R-:W-:Y:S01]  /*1050*/  FSETP.GT.AND P5, PT, |R35|, 8.50705917302346158658e+37, PT ;  /* 0x7e8000002300780b */ /* 0x000fe20003fa4200 */
[----:B------:R-:W-:Y:S01]  /*1060*/  @!P4 FMUL R21, R21, 16777216 ;  /* 0x4b8000001515c820 */ /* 0x000fe20000400000 */
[----:B------:R-:W-:Y:S01]  /*1070*/  @!P4 FMUL R18, R18, 16777216 ;  /* 0x4b8000001212c820 */ /* 0x000fe20000400000 */
[----:B------:R-:W-:Y:S01]  /*1080*/  @!P6 FMUL R25, R25, 16777216 ;  /* 0x4b8000001919e820 */ /* 0x000fe20000400000 */
[----:B------:R-:W-:Y:S01]  /*1090*/  FSETP.GEU.AND P4, PT, |R35|, 1.175494350822287508e-38, PT ;  /* 0x008000002300780b */ /* 0x000fe20003f8e200 */
[----:B------:R0:W-:Y:S01]  /*10a0*/  @!P0 STS [R20+UR4+0x820], R33 ;  /* 0x0008202114008988 */ /* 0x0001e20008000804 */
[----:B------:R-:W-:Y:S01]  /*10b0*/  FSETP.NEU.AND P2, PT, R33, RZ, PT ;  /* 0x000000ff2100720b */ /* 0x000fe20003f4d000 */
[----:B------:R-:W-:Y:S02]  /*10c0*/  FMUL R11, R35, 0.25 ;  /* 0x3e800000230b7820 */ /* 0x000fe40000400000 */
[----:B------:R-:W1:Y:S01]  /*10d0*/  MUFU.RCP R25, R25 ;  /* 0x0000001900197308 */ /* 0x000e620000001000 */
[----:B------:R-:W-:Y:S01]  /*10e0*/  @P1 FMUL R22, R22, 0.25 ;  /* 0x3e80000016161820 */ /* 0x000fe20000400000 */
[----:B0-----:R-:W-:Y:S01]  /*10f0*/  FADD R33, R12, R27 ;  /* 0x0000001b0c217221 */ /* 0x001fe20000000000 */
[----:B------:R-:W-:Y:S01]  /*1100*/  FSEL R34, R11, R35, P5 ;  /* 0x000000230b227208 */ /* 0x000fe20002800000 */
[----:B------:R-:W-:Y:S01]  /*1110*/  @P5 FMUL R24, R24, 0.25 ;  /* 0x3e80000018185820 */ /* 0x000fe20000400000 */
[----:B------:R-:W0:Y:S02]  /*1120*/  SHFL.BFLY PT, R11, R10, 0x10, 0x1f ;  /* 0x0e001f000a0b7f89 */ /* 0x000e2400000e0000 */
[C---:B------:R-:W-:Y:S01]  /*1130*/  FSETP.GEU.AND P5, PT, |R33|.reuse, 1.175494350822287508e-38, PT ;  /* 0x008000002100780b */ /* 0x040fe20003fae200 */
[----:B------:R-:W-:Y:S01]  /*1140*/  @!P6 FMUL R22, R22, 16777216 ;  /* 0x4b8000001616e820 */ /* 0x000fe20000400000 */
[C---:B------:R-:W-:Y:S01]  /*1150*/  FMUL R36, R33.reuse, 0.25 ;  /* 0x3e80000021247820 */ /* 0x040fe20000400000 */
[----:B------:R-:W-:Y:S01]  /*1160*/  FSETP.GT.AND P6, PT, |R33|, 8.50705917302346158658e+37, PT ;  /* 0x7e8000002100780b */ /* 0x000fe20003fc4200 */
[----:B------:R-:W-:Y:S01]  /*1170*/  @!P4 FMUL R34, R34, 16777216 ;  /* 0x4b8000002222c820 */ /* 0x000fe20000400000 */
[----:B------:R-:W-:Y:S01]  /*1180*/  FSETP.NEU.AND P3, PT, R23, RZ, PT ;  /* 0x000000ff1700720b */ /* 0x000fe20003f6d000 */
[----:B------:R2:W-:Y:S01]  /*1190*/  @!P0 STS [R20+UR4+0x800], R23 ;  /* 0x0008001714008988 */ /* 0x0005e20008000804 */
[----:B------:R-:W-:Y:S01]  /*11a0*/  FSEL R36, R36, R33, P6 ;  /* 0x0000002124247208 */ /* 0x000fe20003000000 */
[----:B------:R-:W-:Y:S08]  /*11b0*/  MUFU.RCP R37, R34 ;  /* 0x0000002200257308 */ /* 0x000ff00000001000 */
[----:B--2---:R1:W2:Y:S01]  /*11c0*/  MUFU.RCP R23, R21 ;  /* 0x0000001500177308 */ /* 0x0042a20000001000 */
[----:B------:R-:W-:Y:S01]  /*11d0*/  @!P5 FMUL R36, R36, 16777216 ;  /* 0x4b8000002424d820 */ /* 0x000fe20000400000 */
[----:B-1----:R-:W-:-:S02]  /*11e0*/  FMUL R21, R25, R22 ;  /* 0x0000001619157220 */ /* 0x002fc40000400000 */
[----:B------:R-:W1:Y:S04]  /*11f0*/  SHFL.BFLY PT, R25, R8, 0x8, 0x1f ;  /* 0x0d001f0008197f89 */ /* 0x000e6800000e0000 */
[----:B------:R-:W3:Y:S01]  /*1200*/  MUFU.RCP R36, R36 ;  /* 0x0000002400247308 */ /* 0x000ee20000001000 */
[----:B------:R-:W-:Y:S01]  /*1210*/  FSETP.NEU.AND P1, PT, R35, RZ, PT ;  /* 0x000000ff2300720b */ /* 0x000fe20003f2d000 */
[----:B------:R-:W-:Y:S01]  /*1220*/  @!P4 FMUL R24, R24, 16777216 ;  /* 0x4b8000001818c820 */ /* 0x000fe20000400000 */
[----:B------:R-:W-:Y:S01]  /*1230*/  @!P0 STS [R20+UR4+0x840], R35 ;  /* 0x0008402314008988 */ /* 0x000fe20008000804 */
[----:B--2---:R-:W-:-:S03]  /*1240*/  FMUL R23, R23, R18 ;  /* 0x0000001217177220 */ /* 0x004fc60000400000 */
[----:B------:R-:W2:Y:S01]  /*1250*/  SHFL.BFLY PT, R35, R14, 0x10, 0x1f ;  /* 0x0e001f000e237f89 */ /* 0x000ea200000e0000 */
[----:B------:R-:W-:Y:S01]  /*1260*/  FMUL R18, R37, R24 ;  /* 0x0000001825127220 */ /* 0x000fe20000400000 */
[----:B0-----:R-:W-:Y:S01]  /*1270*/  FADD R37, -R10, R11 ;  /* 0x0000000b0a257221 */ /* 0x001fe20000000100 */
[----:B------:R-:W-:-:S03]  /*1280*/  @P6 FMUL R27, R27, 0.25 ;  /* 0x3e8000001b1b6820 */ /* 0x000fc60000400000 */
[----:B------:R-:W-:Y:S01]  /*1290*/  FMUL R22, R37, R37 ;  /* 0x0000002525167220 */ /* 0x000fe20000400000 */
[----:B------:R-:W-:Y:S01]  /*12a0*/  @!P5 FMUL R27, R27, 16777216 ;  /* 0x4b8000001b1bd820 */ /* 0x000fe20000400000 */
[----:B------:R-:W-:Y:S02]  /*12b0*/  FSETP.NEU.AND P5, PT, R12, RZ, PT ;  /* 0x000000ff0c00720b */ /* 0x000fe40003fad000 */
[----:B------:R-:W-:Y:S01]  /*12c0*/  FMUL R22, R6, R22 ;  /* 0x0000001606167220 */ /* 0x000fe20000400000 */
[----:B---3--:R-:W-:Y:S01]  /*12d0*/  FMUL R11, R36, R27 ;  /* 0x0000001b240b7220 */ /* 0x008fe20000400000 */
[----:B------:R-:W0:Y:S01]  /*12e0*/  SHFL.BFLY PT, R6, R15, 0x8, 0x1f ;  /* 0x0d001f000f067f89 */ /* 0x000e2200000e0000 */
[----:B------:R-:W-:Y:S02]  /*12f0*/  FSETP.NEU.AND P4, PT, R33, RZ, PT ;  /* 0x000000ff2100720b */ /* 0x000fe40003f8d000 */
[----:B------:R-:W-:Y:S01]  /*1300*/  FSEL R27, R26, RZ, P5 ;  /* 0x000000ff1a1b7208 */ /* 0x000fe20002800000 */
[----:B------:R1:W-:Y:S01]  /*1310*/  @!P0 STS [R20+UR4+0x860], R33 ;  /* 0x0008602114008988 */ /* 0x0003e20008000804 */
[----:B------:R-:W-:-:S03]  /*1320*/  FSEL R23, R23, RZ, P3 ;  /* 0x000000ff17177208 */ /* 0x000fc60001800000 */
[----:B------:R-:W-:Y:S01]  /*1330*/  FFMA R10, R37, R27, R10 ;  /* 0x0000001b250a7223 */ /* 0x000fe2000000000a */
[----:B-1----:R-:W-:Y:S02]  /*1340*/  FADD R33, -R8, R25 ;  /* 0x0000001908217221 */ /* 0x002fe40000000100 */
[----:B------:R-:W1:Y:S02]  /*1350*/  SHFL.BFLY PT, R25, R16, 0x8, 0x1f ;  /* 0x0d001f0010197f89 */ /* 0x000e6400000e0000 */
[C---:B------:R-:W-:Y:S01]  /*1360*/  FMUL R24, R33.reuse, R33 ;  /* 0x0000002121187220 */ /* 0x040fe20000400000 */
[----:B------:R-:W-:Y:S01]  /*1370*/  FFMA R33, R33, R23, R8 ;  /* 0x0000001721217223 */ /* 0x000fe20000000008 */
[----:B--2---:R-:W-:Y:S02]  /*1380*/  FADD R14, R14, R35 ;  /* 0x000000230e0e7221 */ /* 0x004fe40000000000 */
[----:B------:R-:W-:Y:S02]  /*1390*/  FMUL R8, R5, R24 ;  /* 0x0000001805087220 */ /* 0x000fe40000400000 */
[----:B------:R-:W2:Y:S01]  /*13a0*/  SHFL.BFLY PT, R5, R10, 0x8, 0x1f ;  /* 0x0d001f000a057f89 */ /* 0x000ea200000e0000 */
[----:B------:R-:W-:-:S03]  /*13b0*/  FFMA R14, R27, R22, R14 ;  /* 0x000000161b0e7223 */ /* 0x000fc6000000000e */
[----:B------:R-:W3:Y:S01]  /*13c0*/  SHFL.BFLY PT, R34, R17, 0x8, 0x1f ;  /* 0x0d001f0011227f89 */ /* 0x000ee200000e0000 */
[----:B------:R-:W-:-:S03]  /*13d0*/  FSEL R26, R21, RZ, P2 ;  /* 0x000000ff151a7208 */ /* 0x000fc60001000000 */
[----:B------:R-:W4:Y:S04]  /*13e0*/  SHFL.BFLY PT, R22, R19, 0x8, 0x1f ;  /* 0x0d001f0013167f89 */ /* 0x000f2800000e0000 */
[----:B------:R-:W5:Y:S04]  /*13f0*/  SHFL.BFLY PT, R24, R3, 0x8, 0x1f ;  /* 0x0d001f0003187f89 */ /* 0x000f6800000e0000 */
[----:B------:R-:W5:Y:S01]  /*1400*/  SHFL.BFLY PT, R27, R14, 0x8, 0x1f ;  /* 0x0d001f000e1b7f89 */ /* 0x000f6200000e0000 */
[----:B0-----:R-:W-:Y:S01]  /*1410*/  FADD R6, -R15, R6 ;  /* 0x000000060f067221 */ /* 0x001fe20000000100 */
[----:B-1----:R-:W-:-:S03]  /*1420*/  FADD R25, -R16, R25 ;  /* 0x0000001910197221 */ /* 0x002fc60000000100 */
[C---:B------:R-:W-:Y:S01]  /*1430*/  FFMA R15, R6.reuse, R26, R15 ;  /* 0x0000001a060f7223 */ /* 0x040fe2000000000f */
[----:B------:R-:W-:Y:S01]  /*1440*/  FMUL R6, R6, R6 ;  /* 0x0000000606067220 */ /* 0x000fe20000400000 */
[----:B------:R-:W-:Y:S01]  /*1450*/  FSEL R11, R11, RZ, P4 ;  /* 0x000000ff0b0b7208 */ /* 0x000fe20002000000 */
[----:B--2---:R-:W-:Y:S02]  /*1460*/  FADD R5, -R10, R5 ;  /* 0x000000050a057221 */ /* 0x004fe40000000100 */
[----:B------:R-:W-:Y:S01]  /*1470*/  FMUL R9, R9, R6 ;  /* 0x0000000609097220 */ /* 0x000fe20000400000 */
[----:B------:R-:W-:Y:S01]  /*1480*/  FMUL R6, R25, R25 ;  /* 0x0000001919067220 */ /* 0x000fe20000400000 */
[----:B---3--:R-:W-:-:S03]  /*1490*/  FADD R34, R17, R34 ;  /* 0x0000002211227221 */ /* 0x008fc60000000000 */
[----:B------:R-:W-:Y:S01]  /*14a0*/  FMUL R6, R7, R6 ;  /* 0x0000000607067220 */ /* 0x000fe20000400000 */
[C---:B------:R-:W-:Y:S01]  /*14b0*/  FFMA R7, R5.reuse, R11, R10 ;  /* 0x0000000b05077223 */ /* 0x040fe2000000000a */
[----:B------:R-:W-:Y:S01]  /*14c0*/  FMUL R5, R5, R5 ;  /* 0x0000000505057220 */ /* 0x000fe20000400000 */
[----:B------:R-:W-:Y:S01]  /*14d0*/  FSEL R17, R18, RZ, P1 ;  /* 0x000000ff12117208 */ /* 0x000fe20000800000 */
[----:B----4-:R-:W-:Y:S01]  /*14e0*/  FADD R19, R19, R22 ;  /* 0x0000001613137221 */ /* 0x010fe20000000000 */
[----:B-----5:R-:W-:Y:S01]  /*14f0*/  FADD R24, R3, R24 ;  /* 0x0000001803187221 */ /* 0x020fe20000000000 */
[----:B------:R-:W-:Y:S01]  /*1500*/  FMUL R5, R12, R5 ;  /* 0x000000050c057220 */ /* 0x000fe20000400000 */
[----:B------:R-:W-:Y:S01]  /*1510*/  FADD R14, R14, R27 ;  /* 0x0000001b0e0e7221 */ /* 0x000fe20000000000 */
[----:B------:R-:W-:Y:S01]  /*1520*/  FFMA R21, R25, R17, R16 ;  /* 0x0000001119157223 */ /* 0x000fe20000000010 */
[----:B------:R-:W-:Y:S01]  /*1530*/  FFMA R23, R23, R8, R34 ;  /* 0x0000000817177223 */ /* 0x000fe20000000022 */
[----:B------:R-:W-:Y:S01]  /*1540*/  FFMA R9, R26, R9, R19 ;  /* 0x000000091a097223 */ /* 0x000fe20000000013 */
[----:B------:R-:W-:Y:S01]  /*1550*/  FFMA R17, R17, R6, R24 ;  /* 0x0000000611117223 */ /* 0x000fe20000000018 */
[----:B------:R-:W-:Y:S01]  /*1560*/  FFMA R11, R11, R5, R14 ;  /* 0x000000050b0b7223 */ /* 0x000fe2000000000e */
[----:B------:R-:W-:Y:S04]  /*1570*/  @!P0 STS [R20+UR4], R33 ;  /* 0x0000002114008988 */ /* 0x000fe80008000804 */
[----:B------:R-:W-:Y:S04]  /*1580*/  @!P0 STS [R20+UR4+0x20], R15 ;  /* 0x0000200f14008988 */ /* 0x000fe80008000804 */
[----:B------:R-:W-:Y:S04]  /*1590*/  @!P0 STS [R20+UR4+0x40], R21 ;  /* 0x0000401514008988 */ /* 0x000fe80008000804 */
[----:B------:R-:W-:Y:S04]  /*15a0*/  @!P0 STS [R20+UR4+0x60], R7 ;  /* 0x0000600714008988 */ /* 0x000fe80008000804 */
[----:B------:R-:W-:Y:S04]  /*15b0*/  @!P0 STS [R20+UR4+0x400], R23 ;  /* 0x0004001714008988 */ /* 0x000fe80008000804 */
[----:B------:R-:W-:Y:S04]  /*15c0*/  @!P0 STS [R20+UR4+0x420], R9 ;  /* 0x0004200914008988 */ /* 0x000fe80008000804 */
[----:B------:R-:W-:Y:S04]  /*15d0*/  @!P0 STS [R20+UR4+0x440], R17 ;  /* 0x0004401114008988 */ /* 0x000fe80008000804 */
[----:B------:R-:W-:Y:S01]  /*15e0*/  @!P0 STS [R20+UR4+0x460], R11 ;  /* 0x0004600b14008988 */ /* 0x000fe20008000804 */
[----:B------:R-:W-:Y:S01]  /*15f0*/  BAR.SYNC.DEFER_BLOCKING 0x0 ;  /* 0x0000000000007b1d */ /* 0x000fe20000010000 */
[----:B------:R-:W-:-:S02]  /*1600*/  ISETP.GE.AND P1, PT, R13, 0x100, PT ;  /* 0x000001000d00780c */ /* 0x000fc40003f26270 */
[----:B------:R-:W-:-:S11]  /*1610*/  SHF.L.U32 R3, R13, 0x2, RZ ;  /* 0x000000020d037819 */ /* 0x000fd600000006ff */
[----:B------:R-:W0:Y:S04]  /*1620*/  @!P1 LDS R31, [R3+UR4+0x800] ;  /* 0x00080004031f9984 */ /* 0x000e280008000800 */
[----:B------:R-:W1:Y:S04]  /*1630*/  @!P1 LDS R30, [R3+UR4] ;  /* 0x00000004031e9984 */ /* 0x000e680008000800 */
[----:B------:R-:W-:Y:S04]  /*1640*/  @!P1 LDS R28, [R3+UR4+0x400] ;  /* 0x00040004031c9984 */ /* 0x000fe80008000800 */
[----:B0-----:R-:W0:Y:S04]  /*1650*/  SHFL.BFLY PT, R8, R31, 0x4, 0x1f ;  /* 0x0c801f001f087f89 */ /* 0x001e2800000e0000 */
[----:B-1----:R-:W-:Y:S01]  /*1660*/  SHFL.BFLY PT, R7, R30, 0x4, 0x1f ;  /* 0x0c801f001e077f89 */ /* 0x002fe200000e0000 */
[----:B0-----:R-:W-:-:S05]  /*1670*/  FADD R5, R31, R8 ;  /* 0x000000081f057221 */ /* 0x001fca0000000000 */
[C---:B------:R-:W-:Y:S01]  /*1680*/  FSETP.GEU.AND P1, PT, |R5|.reuse, 1.175494350822287508e-38, PT ;  /* 0x008000000500780b */ /* 0x040fe20003f2e200 */
[----:B------:R-:W0:Y:S01]  /*1690*/  SHFL.BFLY PT, R12, R5, 0x2, 0x1f ;  /* 0x0c401f00050c7f89 */ /* 0x000e2200000e0000 */
[C---:B------:R-:W-:Y:S01]  /*16a0*/  FMUL R6, R5.reuse, 0.25 ;  /* 0x3e80000005067820 */ /* 0x040fe20000400000 */
[----:B------:R-:W-:-:S04]  /*16b0*/  FSETP.GT.AND P0, PT, |R5|, 8.50705917302346158658e+37, PT ;  /* 0x7e8000000500780b */ /* 0x000fc80003f04200 */
[----:B------:R-:W-:Y:S01]  /*16c0*/  FSEL R10, R6, R5, P0 ;  /* 0x00000005060a7208 */ /* 0x000fe20000000000 */
[----:B------:R-:W1:Y:S05]  /*16d0*/  SHFL.BFLY PT, R9, R28, 0x4, 0x1f ;  /* 0x0c801f001c097f89 */ /* 0x000e6a00000e0000 */
[----:B------:R-:W-:-:S04]  /*16e0*/  @!P1 FMUL R10, R10, 16777216 ;  /* 0x4b8000000a0a9820 */ /* 0x000fc80000400000 */
[----:B------:R-:W2:Y:S01]  /*16f0*/  MUFU.RCP R11, R10 ;  /* 0x0000000a000b7308 */ /* 0x000ea20000001000 */
[----:B------:R-:W-:-:S04]  /*1700*/  @P0 FMUL R8, R8, 0.25 ;  /* 0x3e80000008080820 */ /* 0x000fc80000400000 */
[----:B------:R-:W-:Y:S01]  /*1710*/  @!P1 FMUL R8, R8, 16777216 ;  /* 0x4b80000008089820 */ /* 0x000fe20000400000 */
[C---:B0-----:R-:W-:Y:S01]  /*1720*/  FADD R6, R5.reuse, R12 ;  /* 0x0000000c05067221 */ /* 0x041fe20000000000 */
[----:B------:R-:W-:Y:S01]  /*1730*/  FADD R7, -R30, R7 ;  /* 0x000000071e077221 */ /* 0x000fe20000000100 */
[----:B------:R-:W-:-:S03]  /*1740*/  FSETP.NEU.AND P1, PT, R5, RZ, PT ;  /* 0x000000ff0500720b */ /* 0x000fc60003f2d000 */
[C---:B------:R-:W-:Y:S01]  /*1750*/  FSETP.GEU.AND P2, PT, |R6|.reuse, 1.175494350822287508e-38, PT ;  /* 0x008000000600780b */ /* 0x040fe20003f4e200 */
[----:B--2---:R-:W-:Y:S01]  /*1760*/  FMUL R11, R11, R8 ;  /* 0x000000080b0b7220 */ /* 0x004fe20000400000 */
[C---:B------:R-:W-:Y:S01]  /*1770*/  FMUL R15, R6.reuse, 0.25 ;  /* 0x3e800000060f7820 */ /* 0x040fe20000400000 */
[----:B------:R-:W-:Y:S01]  /*1780*/  FSETP.GT.AND P0, PT, |R6|, 8.50705917302346158658e+37, PT ;  /* 0x7e8000000600780b */ /* 0x000fe20003f04200 */
[----:B------:R-:W-:Y:S02]  /*1790*/  FMUL R8, R7, R7 ;  /* 0x0000000707087220 */ /* 0x000fe40000400000 */
[----:B------:R-:W-:Y:S01]  /*17a0*/  FSEL R11, R11, RZ, P1 ;  /* 0x000000ff0b0b7208 */ /* 0x000fe20000800000 */
[----:B-1----:R-:W-:Y:S01]  /*17b0*/  FADD R28, R28, R9 ;  /* 0x000000091c1c7221 */ /* 0x002fe20000000000 */
[----:B------:R-:W-:Y:S01]  /*17c0*/  FSEL R15, R15, R6, P0 ;  /* 0x000000060f0f7208 */ /* 0x000fe20000000000 */
[----:B------:R-:W-:Y:S02]  /*17d0*/  FMUL R8, R31, R8 ;  /* 0x000000081f087220 */ /* 0x000fe40000400000 */
[----:B------:R-:W-:-:S02]  /*17e0*/  FFMA R7, R7, R11, R30 ;  /* 0x0000000b07077223 */ /* 0x000fc4000000001e */
[----:B------:R-:W-:Y:S01]  /*17f0*/  FFMA R8, R11, R8, R28 ;  /* 0x000000080b087223 */ /* 0x000fe2000000001c */
[----:B------:R-:W-:Y:S01]  /*1800*/  @!P2 FMUL R15, R15, 16777216 ;  /* 0x4b8000000f0fa820 */ /* 0x000fe20000400000 */
[----:B------:R-:W0:Y:S04]  /*1810*/  SHFL.BFLY PT, R11, R6, 0x1, 0x1f ;  /* 0x0c201f00060b7f89 */ /* 0x000e2800000e0000 */
[----:B------:R-:W1:Y:S01]  /*1820*/  SHFL.BFLY PT, R10, R7, 0x2, 0x1f ;  /* 0x0c401f00070a7f89 */ /* 0x000e6200000e0000 */
[----:B------:R-:W2:Y:S03]  /*1830*/  MUFU.RCP R15, R15 ;  /* 0x0000000f000f7308 */ /* 0x000ea60000001000 */
[----:B------:R-:W3:Y:S01]  /*1840*/  SHFL.BFLY PT, R9, R8, 0x2, 0x1f ;  /* 0x0c401f0008097f89 */ /* 0x000ee200000e0000 */
[----:B------:R-:W-:-:S04]  /*1850*/  @P0 FMUL R12, R12, 0.25 ;  /* 0x3e8000000c0c0820 */ /* 0x000fc80000400000 */
[----:B------:R-:W-:Y:S01]  /*1860*/  @!P2 FMUL R12, R12, 16777216 ;  /* 0x4b8000000c0ca820 */ /* 0x000fe20000400000 */
[----:B------:R-:W-:-:S03]  /*1870*/  FSETP.NEU.AND P0, PT, R6, RZ, PT ;  /* 0x000000ff0600720b */ /* 0x000fc60003f0d000 */
[----:B--2---:R-:W-:Y:S01]  /*1880*/  FMUL R12, R15, R12 ;  /* 0x0000000c0f0c7220 */ /* 0x004fe20000400000 */
[----:B0-----:R-:W-:-:S04]  /*1890*/  FADD R20, R6, R11 ;  /* 0x0000000b06147221 */ /* 0x001fc80000000000 */
[----:B------:R-:W-:Y:S01]  /*18a0*/  FSEL R12, R12, RZ, P0 ;  /* 0x000000ff0c0c7208 */ /* 0x000fe20000000000 */
[----:B-1----:R-:W-:Y:S01]  /*18b0*/  FADD R10, -R7, R10 ;  /* 0x0000000a070a7221 */ /* 0x002fe20000000100 */
[----:B------:R-:W-:Y:S01]  /*18c0*/  FSETP.GEU.AND P1, PT, |R20|, 1.175494350822287508e-38, PT ;  /* 0x008000001400780b */ /* 0x000fe20003f2e200 */
[----:B---3--:R-:W-:Y:S02]  /*18d0*/  FADD R9, R8, R9 ;  /* 0x0000000908097221 */ /* 0x008fe40000000000 */
[C---:B------:R-:W-:Y:S01]  /*18e0*/  FMUL R8, R10.reuse, R10 ;  /* 0x0000000a0a087220 */ /* 0x040fe20000400000 */
[----:B------:R-:W-:Y:S01]  /*18f0*/  FFMA R7, R10, R12, R7 ;  /* 0x0000000c0a077223 */ /* 0x000fe20000000007 */
[C---:B------:R-:W-:Y:S01]  /*1900*/  FMUL R15, R20.reuse, 0.25 ;  /* 0x3e800000140f7820 */ /* 0x040fe20000400000 */
[----:B------:R-:W-:Y:S01]  /*1910*/  FSETP.GT.AND P0, PT, |R20|, 8.50705917302346158658e+37, PT ;  /* 0x7e8000001400780b */ /* 0x000fe20003f04200 */
[----:B------:R-:W-:Y:S02]  /*1920*/  FMUL R8, R5, R8 ;  /* 0x0000000805087220 */ /* 0x000fe40000400000 */
[----:B------:R-:W0:Y:S01]  /*1930*/  SHFL.BFLY PT, R10, R7, 0x1, 0x1f ;  /* 0x0c201f00070a7f89 */ /* 0x000e2200000e0000 */
[----:B------:R-:W-:Y:S01]  /*1940*/  FSEL R15, R15, R20, P0 ;  /* 0x000000140f0f7208 */ /* 0x000fe20000000000 */
[----:B------:R-:W-:-:S04]  /*1950*/  FFMA R8, R12, R8, R9 ;  /* 0x000000080c087223 */ /* 0x000fc80000000009 */
[----:B------:R-:W-:Y:S01]  /*1960*/  @!P1 FMUL R15, R15, 16777216 ;  /* 0x4b8000000f0f9820 */ /* 0x000fe20000400000 */
[----:B------:R-:W1:Y:S03]  /*1970*/  SHFL.BFLY PT, R5, R8, 0x1, 0x1f ;  /* 0x0c201f0008057f89 */ /* 0x000e6600000e0000 */
[----:B------:R-:W2:Y:S01]  /*1980*/  MUFU.RCP R12, R15 ;  /* 0x0000000f000c7308 */ /* 0x000ea20000001000 */
[----:B------:R-:W-:Y:S01]  /*1990*/  @P0 FMUL R11, R11, 0.25 ;  /* 0x3e8000000b0b0820 */ /* 0x000fe20000400000 */
[----:B------:R-:W-:-:S03]  /*19a0*/  LOP3.LUT P0, RZ, R13, 0x7, RZ, 0xc0, !PT ;  /* 0x000000070dff7812 */ /* 0x000fc6000780c0ff */
[----:B------:R-:W-:Y:S01]  /*19b0*/  @!P1 FMUL R11, R11, 16777216 ;  /* 0x4b8000000b0b9820 */ /* 0x000fe20000400000 */
[----:B------:R-:W-:Y:S02]  /*19c0*/  FSETP.NEU.AND P1, PT, R20, RZ, PT ;  /* 0x000000ff1400720b */ /* 0x000fe40003f2d000 */
[----:B------:R-:W-:Y:S01]  /*19d0*/  ISETP.LT.AND P0, PT, R13, 0x100, !P0 ;  /* 0x000001000d00780c */ /* 0x000fe20004701270 */
[----:B0-----:R-:W-:Y:S01]  /*19e0*/  FADD R10, -R7, R10 ;  /* 0x0000000a070a7221 */ /* 0x001fe20000000100 */
[----:B--2---:R-:W-:-:S03]  /*19f0*/  FMUL R12, R12, R11 ;  /* 0x0000000b0c0c7220 */ /* 0x004fc60000400000 */
[----:B------:R-:W-:Y:S02]  /*1a00*/  FMUL R9, R10, R10 ;  /* 0x0000000a0a097220 */ /* 0x000fe40000400000 */
[----:B------:R-:W-:Y:S01]  /*1a10*/  FSEL R12, R12, RZ, P1 ;  /* 0x000000ff0c0c7208 */ /* 0x000fe20000800000 */
[----:B-1----:R-:W-:Y:S01]  /*1a20*/  FADD R5, R8, R5 ;  /* 0x0000000508057221 */ /* 0x002fe20000000000 */
[----:B------:R-:W-:-:S03]  /*1a30*/  FMUL R9, R6, R9 ;  /* 0x0000000906097220 */ /* 0x000fc60000400000 */
[----:B------:R-:W-:Y:S01]  /*1a40*/  FFMA R10, R10, R12, R7 ;  /* 0x0000000c0a0a7223 */ /* 0x000fe20000000007 */
[----:B------:R-:W-:Y:S01]  /*1a50*/  FFMA R6, R12, R9, R5 ;  /* 0x000000090c067223 */ /* 0x000fe20000000005 */
[----:B------:R0:W-:Y:S04]  /*1a60*/  @P0 STS [R3+UR4+0x800], R20 ;  /* 0x0008001403000988 */ /* 0x0001e80008000804 */
[----:B------:R-:W-:Y:S04]  /*1a70*/  @P0 STS [R3+UR4], R10 ;  /* 0x0000000a03000988 */ /* 0x000fe80008000804 */
[----:B------:R1:W-:Y:S01]  /*1a80*/  @P0 STS [R3+UR4+0x400], R6 ;  /* 0x0004000603000988 */ /* 0x0003e20008000804 */
[----:B------:R-:W-:Y:S01]  /*1a90*/  IADD3 R5, R4, UR4, RZ ;  /* 0x0000000404057c10 */ /* 0x000fe2000fffe0ff */
[----:B0-----:R-:W0:Y:S08]  /*1aa0*/  LDC.64 R20, c[0x0][0x230] ;  /* 0x00008c00ff147b82 */ /* 0x001e300000000a00 */
[----:B------:R-:W-:Y:S08]  /*1ab0*/  BAR.SYNC.DEFER_BLOCKING 0x0 ;  /* 0x0000000000007b1d */ /* 0x000ff00000010000 */
[----:B-1----:R-:W1:Y:S01]  /*1ac0*/  LDC.64 R6, c[0x0][0x228] ;  /* 0x00008a00ff067b82 */ /* 0x002e620000000a00 */
[----:B------:R-:W-:Y:S04]  /*1ad0*/  LDS R12, [R4+UR4] ;  /* 0x00000004040c7984 */ /* 0x000fe80008000800 */
[----:B------:R-:W-:Y:S04]  /*1ae0*/  LDS R13, [R4+UR4+0x20] ;  /* 0x00002004040d7984 */ /* 0x000fe80008000800 */
[----:B------:R-:W-:Y:S04]  /*1af0*/  LDS R14, [R4+UR4+0x40] ;  /* 0x00004004040e7984 */ /* 0x000fe80008000800 */
[----:B------:R-:W2:Y:S04]  /*1b00*/  LDS R15, [R4+UR4+0x60] ;  /* 0x00006004040f7984 */ /* 0x000ea80008000800 */
[----:B------:R-:W-:Y:S04]  /*1b10*/  LDS R16, [R4+UR4+0x400] ;  /* 0x0004000404107984 */ /* 0x000fe80008000800 */
[----:B------:R-:W-:Y:S04]  /*1b20*/  LDS R17, [R4+UR4+0x420] ;  /* 0x0004200404117984 */ /* 0x000fe80008000800 */
[----:B------:R-:W-:Y:S04]  /*1b30*/  LDS R18, [R4+UR4+0x440] ;  /* 0x0004400404127984 */ /* 0x000fe80008000800 */
[----:B------:R-:W3:Y:S04]  /*1b40*/  LDS R19, [R4+UR4+0x460] ;  /* 0x0004600404137984 */ /* 0x000ee80008000800 */
[----:B------:R-:W-:Y:S04]  /*1b50*/  LDS R8, [R4+UR4+0x800] ;  /* 0x0008000404087984 */ /* 0x000fe80008000800 */
[----:B------:R-:W-:Y:S04]  /*1b60*/  LDS R9, [R4+UR4+0x820] ;  /* 0x0008200404097984 */ /* 0x000fe80008000800 */
[----:B------:R-:W-:Y:S04]  /*1b70*/  LDS R10, [R4+UR4+0x840] ;  /* 0x00084004040a7984 */ /* 0x000fe80008000800 */
[----:B------:R-:W4:Y:S01]  /*1b80*/  LDS R11, [R4+UR4+0x860] ;  /* 0x00086004040b7984 */ /* 0x000f220008000800 */
[----:B------:R-:W-:Y:S01]  /*1b90*/  IMAD R32, R32, -0x1c, R5 ;  /* 0xffffffe420207824 */ /* 0x000fe200078e0205 */
[----:B------:R-:W-:Y:S01]  /*1ba0*/  BAR.SYNC.DEFER_BLOCKING 0x0 ;  /* 0x0000000000007b1d */ /* 0x000fe20000010000 */
[----:B------:R-:W-:-:S05]  /*1bb0*/  LOP3.LUT R3, R0, 0x1f, RZ, 0xc0, !PT ;  /* 0x0000001f00037812 */ /* 0x000fca00078ec0ff */
[----:B--2---:R-:W-:Y:S01]  /*1bc0*/  STS.128 [R32], R12 ;  /* 0x0000000c20007388 */ /* 0x004fe20000000c00 */
[----:B------:R-:W-:Y:S01]  /*1bd0*/  LEA R22, R3, UR4, 0x2 ;  /* 0x0000000403167c11 */ /* 0x000fe2000f8e10ff */
[----:B------:R-:W-:Y:S06]  /*1be0*/  BAR.SYNC.DEFER_BLOCKING 0x0 ;  /* 0x0000000000007b1d */ /* 0x000fec0000010000 */
[----:B------:R-:W2:Y:S02]  /*1bf0*/  LDS R23, [R22] ;  /* 0x0000000016177984 */ /* 0x000ea40000000800 */
[----:B------:R-:W-:Y:S06]  /*1c00*/  BAR.SYNC.DEFER_BLOCKING 0x0 ;  /* 0x0000000000007b1d */ /* 0x000fec0000010000 */
[----:B---3--:R-:W-:Y:S02]  /*1c10*/  STS.128 [R32], R16 ;  /* 0x0000001020007388 */ /* 0x008fe40000000c00 */
[----:B------:R-:W-:Y:S06]  /*1c20*/  BAR.SYNC.DEFER_BLOCKING 0x0 ;  /* 0x0000000000007b1d */ /* 0x000fec0000010000 */
[----:B------:R-:W3:Y:S02]  /*1c30*/  LDS R25, [R22] ;  /* 0x0000000016197984 */ /* 0x000ee40000000800 */
[----:B------:R-:W-:Y:S01]  /*1c40*/  BAR.SYNC.DEFER_BLOCKING 0x0 ;  /* 0x0000000000007b1d */ /* 0x000fe20000010000 */
[----:B------:R-:W-:-:S04]  /*1c50*/  LOP3.LUT R29, R29, 0x1f, R0, 0xf8, !PT ;  /* 0x0000001f1d1d7812 */ /* 0x000fc800078ef800 */
[----:B------:R-:W-:-:S04]  /*1c60*/  ISETP.GE.AND P0, PT, R29, 0x180, PT ;  /* 0x000001801d00780c */ /* 0x000fc80003f06270 */
[----:B------:R-:W-:Y:S01]  /*1c70*/  ISETP.EQ.AND P0, PT, R2, RZ, !P0 ;  /* 0x000000ff0200720c */ /* 0x000fe20004702270 */
[----:B----4-:R4:W-:Y:S01]  /*1c80*/  STS.128 [R32], R8 ;  /* 0x0000000820007388 */ /* 0x0109e20000000c00 */
[C---:B-1----:R-:W-:Y:S01]  /*1c90*/  IMAD.WIDE R2, R29.reuse, 0x4, R6 ;  /* 0x000000041d027825 */ /* 0x042fe200078e0206 */
[----:B------:R-:W-:Y:S03]  /*1ca0*/  BAR.SYNC.DEFER_BLOCKING 0x0 ;  /* 0x0000000000007b1d */ /* 0x000fe60000010000 */
[----:B0-----:R-:W-:-:S07]  /*1cb0*/  IMAD.WIDE R4, R29, 0x4, R20 ;  /* 0x000000041d047825 */ /* 0x001fce00078e0214 */
[----:B--2---:R4:W-:Y:S04]  /*1cc0*/  @P0 STG.E desc[UR6][R2.64], R23 ;  /* 0x0000001702000986 */ /* 0x0049e8000c101906 */
[----:B---3--:R4:W-:Y:S01]  /*1cd0*/  @P0 STG.E desc[UR6][R4.64], R25 ;  /* 0x0000001904000986 */ /* 0x0089e2000c101906 */
[----:B------:R-:W-:Y:S05]  /*1ce0*/  @!P0 EXIT ;  /* 0x000000000000894d */ /* 0x000fea0003800000 */
[----:B----4-:R-:W0:Y:S01]  /*1cf0*/  LDS R5, [R22] ;  /* 0x0000000016057984 */ /* 0x010e220000000800 */
[----:B------:R-:W1:Y:S02]  /*1d00*/  LDC.64 R2, c[0x0][0x238] ;  /* 0x00008e00ff027b82 */ /* 0x000e640000000a00 */
[----:B-1----:R-:W-:-:S05]  /*1d10*/  IMAD.WIDE R2, R29, 0x4, R2 ;  /* 0x000000041d027825 */ /* 0x002fca00078e0202 */
[----:B0-----:R-:W-:Y:S01]  /*1d20*/  STG.E desc[UR6][R2.64], R5 ;  /* 0x0000000502007986 */ /* 0x001fe2000c101906 */
[----:B------:R-:W-:Y:S05]  /*1d30*/  EXIT ;  /* 0x000000000000794d */ /* 0x000fea0003800000 */
.L_x_0:
[----:B------:R-:W-:-:S00]  /*1d40*/  BRA `(.L_x_0) ;  /* 0xfffffffc00fc7947 */ /* 0x000fc0000383ffff */
[----:B------:R-:W-:-:S00]  /*1d50*/  NOP ;  /* 0x0000000000007918 */ /* 0x000fc00000000000 */
        /* <DEDUP_REMOVED lines=10> */
.L_x_1:


//--------------------- .nv.shared.triton_per_fused_native_group_norm_7 --------------------------
	.section	.nv.shared.triton_per_fused_native_group_norm_7,"aw",@nobits
	.sectionflags	@""
	.align	16
	.zero		1024


//--------------------- .nv.constant0.triton_per_fused_native_group_norm_7 --------------------------
	.section	.nv.constant0.triton_per_fused_native_group_norm_7,"a",@progbits
	.sectionflags	@""
	.align	4
.nv.constant0.triton_per_fused_native_group_norm_7:
	.zero		584
